//
// Generated by NVIDIA NVVM Compiler
//
// Compiler Build ID: CL-36424714
// Cuda compilation tools, release 13.0, V13.0.88
// Based on NVVM 20.0.0
//

.version 9.0
.target sm_100
.address_size 64

	// .globl	double_cross_backtest_f32

.visible .entry double_cross_backtest_f32(
	.param .u64 .ptr .align 1 double_cross_backtest_f32_param_0,
	.param .u32 double_cross_backtest_f32_param_1,
	.param .u32 double_cross_backtest_f32_param_2,
	.param .u32 double_cross_backtest_f32_param_3,
	.param .u64 .ptr .align 1 double_cross_backtest_f32_param_4,
	.param .u32 double_cross_backtest_f32_param_5,
	.param .u32 double_cross_backtest_f32_param_6,
	.param .u32 double_cross_backtest_f32_param_7,
	.param .u64 .ptr .align 1 double_cross_backtest_f32_param_8,
	.param .u64 .ptr .align 1 double_cross_backtest_f32_param_9,
	.param .u64 .ptr .align 1 double_cross_backtest_f32_param_10,
	.param .u32 double_cross_backtest_f32_param_11,
	.param .u32 double_cross_backtest_f32_param_12,
	.param .f32 double_cross_backtest_f32_param_13,
	.param .u32 double_cross_backtest_f32_param_14,
	.param .u64 .ptr .align 1 double_cross_backtest_f32_param_15
)
{
	.reg .pred 	%p<78>;
	.reg .b32 	%r<95>;
	.reg .b32 	%f<121>;
	.reg .b64 	%rd<88>;
	.reg .b64 	%fd<44>;

	ld.param.u32 	%r46, [double_cross_backtest_f32_param_1];
	ld.param.u32 	%r39, [double_cross_backtest_f32_param_3];
	ld.param.u32 	%r40, [double_cross_backtest_f32_param_5];
	ld.param.u32 	%r42, [double_cross_backtest_f32_param_7];
	ld.param.u64 	%rd24, [double_cross_backtest_f32_param_8];
	ld.param.u64 	%rd25, [double_cross_backtest_f32_param_9];
	ld.param.u32 	%r44, [double_cross_backtest_f32_param_12];
	ld.param.f32 	%f54, [double_cross_backtest_f32_param_13];
	ld.param.u32 	%r45, [double_cross_backtest_f32_param_14];
	ld.param.u64 	%rd27, [double_cross_backtest_f32_param_15];
	cvta.to.global.u64 	%rd1, %rd27;
	mov.u32 	%r47, %ctaid.x;
	mov.u32 	%r48, %ntid.x;
	mov.u32 	%r49, %tid.x;
	mad.lo.s32 	%r1, %r47, %r48, %r49;
	mul.lo.s32 	%r50, %r40, %r46;
	setp.ge.s32 	%p1, %r1, %r50;
	@%p1 bra 	$L__BB0_50;
	ld.param.u32 	%r76, [double_cross_backtest_f32_param_11];
	ld.param.u64 	%rd78, [double_cross_backtest_f32_param_4];
	ld.param.u64 	%rd76, [double_cross_backtest_f32_param_0];
	cvta.to.global.u64 	%rd28, %rd24;
	cvta.to.global.u64 	%rd29, %rd25;
	cvta.to.global.u64 	%rd2, %rd76;
	cvta.to.global.u64 	%rd3, %rd78;
	div.s32 	%r2, %r1, %r40;
	mul.lo.s32 	%r51, %r2, %r40;
	sub.s32 	%r3, %r1, %r51;
	add.s32 	%r4, %r2, %r39;
	add.s32 	%r52, %r3, %r42;
	mul.wide.s32 	%rd30, %r4, 4;
	add.s64 	%rd31, %rd28, %rd30;
	ld.global.nc.u32 	%r53, [%rd31];
	cvt.s64.s32 	%rd4, %r52;
	mul.wide.s32 	%rd32, %r52, 4;
	add.s64 	%rd33, %rd29, %rd32;
	ld.global.nc.u32 	%r54, [%rd33];
	max.s32 	%r5, %r53, %r54;
	add.s32 	%r89, %r5, %r44;
	mul.wide.s32 	%rd5, %r2, %r76;
	mul.wide.s32 	%rd6, %r3, %r76;
	setp.gt.s32 	%p2, %r76, %r89;
	@%p2 bra 	$L__BB0_8;
	ld.param.u32 	%r74, [double_cross_backtest_f32_param_6];
	mul.wide.s32 	%rd34, %r4, %r74;
	add.s64 	%rd7, %rd34, %rd4;
	setp.lt.s32 	%p3, %r45, 1;
	@%p3 bra 	$L__BB0_50;
	cvt.s64.s32 	%rd35, %r45;
	mul.lo.s64 	%rd36, %rd7, %rd35;
	shl.b64 	%rd37, %rd36, 2;
	add.s64 	%rd8, %rd1, %rd37;
	mov.b32 	%r55, 0;
	st.global.u32 	[%rd8], %r55;
	setp.eq.s32 	%p4, %r45, 1;
	@%p4 bra 	$L__BB0_50;
	mov.b32 	%r56, 0;
	st.global.u32 	[%rd8+4], %r56;
	setp.lt.u32 	%p5, %r45, 3;
	@%p5 bra 	$L__BB0_50;
	mov.b32 	%r57, 0;
	st.global.u32 	[%rd8+8], %r57;
	setp.eq.s32 	%p6, %r45, 3;
	@%p6 bra 	$L__BB0_50;
	mov.b32 	%r58, 0;
	st.global.u32 	[%rd8+12], %r58;
	setp.lt.u32 	%p7, %r45, 5;
	@%p7 bra 	$L__BB0_50;
	mov.b32 	%r59, 0;
	st.global.u32 	[%rd8+16], %r59;
	bra.uni 	$L__BB0_50;
$L__BB0_8:
	ld.param.u32 	%r77, [double_cross_backtest_f32_param_11];
	shl.b64 	%rd40, %rd5, 2;
	add.s64 	%rd9, %rd2, %rd40;
	shl.b64 	%rd41, %rd6, 2;
	add.s64 	%rd10, %rd3, %rd41;
	mul.wide.s32 	%rd42, %r89, 4;
	add.s64 	%rd43, %rd9, %rd42;
	ld.global.nc.f32 	%f58, [%rd43+-4];
	add.s64 	%rd44, %rd10, %rd42;
	ld.global.nc.f32 	%f59, [%rd44+-4];
	setp.gt.f32 	%p8, %f58, %f59;
	setp.lt.f32 	%p9, %f58, %f59;
	selp.s32 	%r62, -1, 0, %p9;
	selp.b32 	%r85, 1, %r62, %p8;
	mov.f32 	%f114, 0f3F800000;
	sub.f32 	%f1, %f114, %f54;
	sub.s32 	%r8, %r77, %r89;
	not.b32 	%r63, %r44;
	add.s32 	%r64, %r77, %r63;
	setp.eq.s32 	%p10, %r64, %r5;
	mov.f32 	%f118, 0f00000000;
	mov.b32 	%r84, 0;
	mov.f64 	%fd43, 0d0000000000000000;
	mov.b64 	%rd86, 1;
	mov.f64 	%fd42, %fd43;
	mov.f32 	%f107, %f114;
	@%p10 bra 	$L__BB0_30;
	and.b32  	%r66, %r8, -2;
	neg.s32 	%r80, %r66;
	mov.f32 	%f114, 0f3F800000;
	mov.f32 	%f118, 0f00000000;
	mov.b32 	%r84, 0;
	mov.f64 	%fd43, 0d0000000000000000;
	mov.b64 	%rd87, 0;
$L__BB0_10:
	ld.param.u32 	%r78, [double_cross_backtest_f32_param_11];
	ld.param.u64 	%rd79, [double_cross_backtest_f32_param_4];
	ld.param.u64 	%rd77, [double_cross_backtest_f32_param_0];
	mul.wide.s32 	%rd12, %r89, 4;
	cvta.to.global.u64 	%rd46, %rd79;
	mul.wide.s32 	%rd47, %r3, %r78;
	shl.b64 	%rd48, %rd47, 2;
	add.s64 	%rd49, %rd48, %rd46;
	add.s64 	%rd50, %rd49, %rd12;
	cvta.to.global.u64 	%rd51, %rd77;
	mul.wide.s32 	%rd52, %r2, %r78;
	shl.b64 	%rd53, %rd52, 2;
	add.s64 	%rd54, %rd53, %rd51;
	add.s64 	%rd55, %rd54, %rd12;
	add.s64 	%rd13, %rd55, 4;
	ld.global.nc.f32 	%f5, [%rd55];
	ld.global.nc.f32 	%f6, [%rd50];
	setp.gt.f32 	%p11, %f5, %f6;
	setp.lt.f32 	%p12, %f5, %f6;
	selp.s32 	%r67, -1, 0, %p12;
	selp.b32 	%r14, 1, %r67, %p11;
	setp.eq.s32 	%p13, %r14, %r85;
	@%p13 bra 	$L__BB0_17;
	setp.ne.s32 	%p14, %r85, 0;
	setp.equ.f32 	%p15, %f5, %f6;
	or.pred  	%p16, %p14, %p15;
	@%p16 bra 	$L__BB0_13;
	setp.gt.f32 	%p25, %f54, 0f00000000;
	mul.f32 	%f65, %f1, %f107;
	selp.f32 	%f107, %f65, %f107, %p25;
	add.s32 	%r84, %r84, 1;
	mov.u32 	%r85, %r14;
	bra.uni 	$L__BB0_17;
$L__BB0_13:
	setp.eq.s32 	%p17, %r85, 0;
	setp.ne.s32 	%p18, %r14, 0;
	or.pred  	%p19, %p17, %p18;
	@%p19 bra 	$L__BB0_15;
	setp.gt.f32 	%p24, %f54, 0f00000000;
	mul.f32 	%f64, %f1, %f107;
	selp.f32 	%f107, %f64, %f107, %p24;
	add.s32 	%r84, %r84, 1;
	mov.b32 	%r85, 0;
	bra.uni 	$L__BB0_17;
$L__BB0_15:
	or.pred  	%p22, %p17, %p15;
	@%p22 bra 	$L__BB0_17;
	setp.gt.f32 	%p23, %f54, 0f00000000;
	mul.f32 	%f62, %f1, %f1;
	mul.f32 	%f63, %f62, %f107;
	selp.f32 	%f107, %f63, %f107, %p23;
	add.s32 	%r84, %r84, 2;
	mov.u32 	%r85, %r14;
$L__BB0_17:
	ld.param.u64 	%rd81, [double_cross_backtest_f32_param_10];
	cvta.to.global.u64 	%rd56, %rd81;
	add.s64 	%rd14, %rd56, %rd12;
	ld.global.nc.f32 	%f11, [%rd14];
	ld.global.nc.f32 	%f67, [%rd14+-4];
	div.rn.f32 	%f68, %f11, %f67;
	add.f32 	%f69, %f68, 0fBF800000;
	setp.eq.s32 	%p26, %r85, 0;
	cvt.rn.f32.s32 	%f70, %r85;
	mul.f32 	%f71, %f69, %f70;
	selp.f32 	%f12, 0f00000000, %f71, %p26;
	add.f32 	%f72, %f12, 0f3F800000;
	mul.f32 	%f109, %f107, %f72;
	setp.gt.f32 	%p27, %f109, %f114;
	selp.f32 	%f14, %f109, %f114, %p27;
	setp.leu.f32 	%p28, %f14, 0f00000000;
	mov.f32 	%f108, 0f00000000;
	@%p28 bra 	$L__BB0_19;
	sub.f32 	%f73, %f14, %f109;
	div.rn.f32 	%f108, %f73, %f14;
$L__BB0_19:
	ld.param.u32 	%r79, [double_cross_backtest_f32_param_11];
	ld.param.u64 	%rd80, [double_cross_backtest_f32_param_4];
	setp.gt.f32 	%p29, %f108, %f118;
	selp.f32 	%f17, %f108, %f118, %p29;
	add.s64 	%rd57, %rd87, 1;
	cvt.f64.f32 	%fd19, %f12;
	sub.f64 	%fd20, %fd19, %fd42;
	cvt.rn.f64.u64 	%fd21, %rd57;
	div.rn.f64 	%fd22, %fd20, %fd21;
	add.f64 	%fd3, %fd42, %fd22;
	sub.f64 	%fd23, %fd19, %fd3;
	fma.rn.f64 	%fd4, %fd20, %fd23, %fd43;
	ld.global.nc.f32 	%f18, [%rd13];
	cvta.to.global.u64 	%rd58, %rd80;
	mul.wide.s32 	%rd59, %r3, %r79;
	shl.b64 	%rd60, %rd59, 2;
	add.s64 	%rd61, %rd60, %rd58;
	mul.wide.s32 	%rd62, %r89, 4;
	add.s64 	%rd63, %rd61, %rd62;
	ld.global.nc.f32 	%f19, [%rd63+4];
	setp.gt.f32 	%p30, %f18, %f19;
	setp.lt.f32 	%p31, %f18, %f19;
	selp.s32 	%r69, -1, 0, %p31;
	selp.b32 	%r20, 1, %r69, %p30;
	setp.eq.s32 	%p32, %r20, %r85;
	@%p32 bra 	$L__BB0_26;
	setp.ne.f32 	%p34, %f18, %f19;
	and.pred  	%p35, %p26, %p34;
	@%p35 bra 	$L__BB0_25;
	setp.ne.s32 	%p36, %r85, 0;
	setp.eq.s32 	%p37, %r20, 0;
	and.pred  	%p38, %p36, %p37;
	@%p38 bra 	$L__BB0_24;
	setp.equ.f32 	%p40, %f18, %f19;
	or.pred  	%p41, %p26, %p40;
	@%p41 bra 	$L__BB0_26;
	setp.gt.f32 	%p42, %f54, 0f00000000;
	mul.f32 	%f74, %f1, %f1;
	mul.f32 	%f75, %f74, %f109;
	selp.f32 	%f109, %f75, %f109, %p42;
	add.s32 	%r84, %r84, 2;
	mov.u32 	%r85, %r20;
	bra.uni 	$L__BB0_26;
$L__BB0_24:
	setp.gt.f32 	%p43, %f54, 0f00000000;
	mul.f32 	%f76, %f1, %f109;
	selp.f32 	%f109, %f76, %f109, %p43;
	add.s32 	%r84, %r84, 1;
	mov.b32 	%r85, 0;
	bra.uni 	$L__BB0_26;
$L__BB0_25:
	setp.gt.f32 	%p44, %f54, 0f00000000;
	mul.f32 	%f77, %f1, %f109;
	selp.f32 	%f109, %f77, %f109, %p44;
	add.s32 	%r84, %r84, 1;
	mov.u32 	%r85, %r20;
$L__BB0_26:
	ld.global.nc.f32 	%f79, [%rd14+4];
	div.rn.f32 	%f80, %f79, %f11;
	add.f32 	%f81, %f80, 0fBF800000;
	setp.eq.s32 	%p45, %r85, 0;
	cvt.rn.f32.s32 	%f82, %r85;
	mul.f32 	%f83, %f81, %f82;
	selp.f32 	%f24, 0f00000000, %f83, %p45;
	add.f32 	%f84, %f24, 0f3F800000;
	mul.f32 	%f107, %f109, %f84;
	setp.gt.f32 	%p46, %f107, %f14;
	selp.f32 	%f114, %f107, %f14, %p46;
	setp.leu.f32 	%p47, %f114, 0f00000000;
	mov.f32 	%f110, 0f00000000;
	@%p47 bra 	$L__BB0_28;
	sub.f32 	%f85, %f114, %f107;
	div.rn.f32 	%f110, %f85, %f114;
$L__BB0_28:
	setp.gt.f32 	%p48, %f110, %f17;
	selp.f32 	%f118, %f110, %f17, %p48;
	add.s64 	%rd87, %rd87, 2;
	cvt.f64.f32 	%fd24, %f24;
	sub.f64 	%fd25, %fd24, %fd3;
	cvt.rn.f64.u64 	%fd26, %rd87;
	div.rn.f64 	%fd27, %fd25, %fd26;
	add.f64 	%fd42, %fd3, %fd27;
	sub.f64 	%fd28, %fd24, %fd42;
	fma.rn.f64 	%fd43, %fd25, %fd28, %fd4;
	add.s32 	%r89, %r89, 2;
	add.s32 	%r80, %r80, 2;
	setp.ne.s32 	%p49, %r80, 0;
	@%p49 bra 	$L__BB0_10;
	add.s64 	%rd86, %rd87, 1;
$L__BB0_30:
	and.b32  	%r71, %r8, 1;
	setp.eq.b32 	%p50, %r71, 1;
	not.pred 	%p51, %p50;
	@%p51 bra 	$L__BB0_41;
	mul.wide.s32 	%rd64, %r89, 4;
	add.s64 	%rd65, %rd9, %rd64;
	ld.global.nc.f32 	%f35, [%rd65];
	add.s64 	%rd66, %rd10, %rd64;
	ld.global.nc.f32 	%f36, [%rd66];
	setp.gt.f32 	%p52, %f35, %f36;
	setp.lt.f32 	%p53, %f35, %f36;
	selp.s32 	%r72, -1, 0, %p53;
	selp.b32 	%r32, 1, %r72, %p52;
	setp.eq.s32 	%p54, %r32, %r85;
	@%p54 bra 	$L__BB0_38;
	setp.eq.s32 	%p55, %r85, 0;
	setp.ne.f32 	%p56, %f35, %f36;
	and.pred  	%p57, %p55, %p56;
	@%p57 bra 	$L__BB0_37;
	setp.ne.s32 	%p58, %r85, 0;
	setp.eq.s32 	%p59, %r32, 0;
	and.pred  	%p60, %p58, %p59;
	@%p60 bra 	$L__BB0_36;
	setp.eq.s32 	%p61, %r85, 0;
	setp.equ.f32 	%p62, %f35, %f36;
	or.pred  	%p63, %p61, %p62;
	@%p63 bra 	$L__BB0_38;
	setp.gt.f32 	%p64, %f54, 0f00000000;
	mov.f32 	%f86, 0f3F800000;
	sub.f32 	%f87, %f86, %f54;
	mul.f32 	%f88, %f87, %f87;
	mul.f32 	%f89, %f88, %f107;
	selp.f32 	%f107, %f89, %f107, %p64;
	add.s32 	%r84, %r84, 2;
	mov.u32 	%r85, %r32;
	bra.uni 	$L__BB0_38;
$L__BB0_36:
	setp.gt.f32 	%p65, %f54, 0f00000000;
	mul.f32 	%f90, %f1, %f107;
	selp.f32 	%f107, %f90, %f107, %p65;
	add.s32 	%r84, %r84, 1;
	mov.b32 	%r85, 0;
	bra.uni 	$L__BB0_38;
$L__BB0_37:
	setp.gt.f32 	%p66, %f54, 0f00000000;
	mul.f32 	%f91, %f1, %f107;
	selp.f32 	%f107, %f91, %f107, %p66;
	add.s32 	%r84, %r84, 1;
	mov.u32 	%r85, %r32;
$L__BB0_38:
	ld.param.u64 	%rd82, [double_cross_backtest_f32_param_10];
	cvta.to.global.u64 	%rd67, %rd82;
	add.s64 	%rd69, %rd67, %rd64;
	ld.global.nc.f32 	%f93, [%rd69];
	ld.global.nc.f32 	%f94, [%rd69+-4];
	div.rn.f32 	%f95, %f93, %f94;
	add.f32 	%f96, %f95, 0fBF800000;
	setp.eq.s32 	%p67, %r85, 0;
	cvt.rn.f32.s32 	%f97, %r85;
	mul.f32 	%f98, %f96, %f97;
	selp.f32 	%f41, 0f00000000, %f98, %p67;
	add.f32 	%f99, %f41, 0f3F800000;
	mul.f32 	%f107, %f107, %f99;
	setp.gt.f32 	%p68, %f107, %f114;
	selp.f32 	%f43, %f107, %f114, %p68;
	setp.leu.f32 	%p69, %f43, 0f00000000;
	mov.f32 	%f117, 0f00000000;
	@%p69 bra 	$L__BB0_40;
	sub.f32 	%f100, %f43, %f107;
	div.rn.f32 	%f117, %f100, %f43;
$L__BB0_40:
	setp.gt.f32 	%p70, %f117, %f118;
	selp.f32 	%f118, %f117, %f118, %p70;
	cvt.f64.f32 	%fd29, %f41;
	sub.f64 	%fd30, %fd29, %fd42;
	cvt.rn.f64.u64 	%fd31, %rd86;
	div.rn.f64 	%fd32, %fd30, %fd31;
	add.f64 	%fd42, %fd42, %fd32;
	sub.f64 	%fd33, %fd29, %fd42;
	fma.rn.f64 	%fd43, %fd30, %fd33, %fd43;
	mov.u64 	%rd87, %rd86;
$L__BB0_41:
	add.f32 	%f49, %f107, 0fBF800000;
	cvt.rn.f32.s32 	%f50, %r84;
	cvt.rn.f32.f64 	%f51, %fd42;
	setp.lt.u64 	%p71, %rd87, 2;
	mov.f32 	%f120, 0f00000000;
	@%p71 bra 	$L__BB0_44;
	add.s64 	%rd70, %rd87, -1;
	cvt.rn.f64.s64 	%fd34, %rd70;
	div.rn.f64 	%fd15, %fd43, %fd34;
	setp.leu.f64 	%p72, %fd15, 0d0000000000000000;
	@%p72 bra 	$L__BB0_44;
	sqrt.rn.f64 	%fd35, %fd15;
	cvt.rn.f32.f64 	%f120, %fd35;
$L__BB0_44:
	ld.param.u32 	%r75, [double_cross_backtest_f32_param_6];
	mul.wide.s32 	%rd71, %r4, %r75;
	add.s64 	%rd20, %rd71, %rd4;
	setp.lt.s32 	%p73, %r45, 1;
	@%p73 bra 	$L__BB0_50;
	ld.param.u64 	%rd83, [double_cross_backtest_f32_param_15];
	cvt.s64.s32 	%rd72, %r45;
	mul.lo.s64 	%rd73, %rd20, %rd72;
	cvta.to.global.u64 	%rd74, %rd83;
	shl.b64 	%rd75, %rd73, 2;
	add.s64 	%rd21, %rd74, %rd75;
	st.global.f32 	[%rd21], %f49;
	setp.eq.s32 	%p74, %r45, 1;
	@%p74 bra 	$L__BB0_50;
	st.global.f32 	[%rd21+4], %f50;
	setp.lt.u32 	%p75, %r45, 3;
	@%p75 bra 	$L__BB0_50;
	st.global.f32 	[%rd21+8], %f118;
	setp.eq.s32 	%p76, %r45, 3;
	@%p76 bra 	$L__BB0_50;
	st.global.f32 	[%rd21+12], %f51;
	setp.lt.u32 	%p77, %r45, 5;
	@%p77 bra 	$L__BB0_50;
	st.global.f32 	[%rd21+16], %f120;
$L__BB0_50:
	ret;

}


// ===== COMPILED SASS (sm_100) =====

	.target	sm_100

	.elftype	@"ET_EXEC"


//--------------------- .note.nv.tkinfo           --------------------------
	.section	.note.nv.tkinfo,"",@"SHT_NOTE"
	.sectionflags	@"SHF_NOTE_NV_TKINFO"
	.tkinfo
        /*0018*/ 	.word	0x00000002
        /*0030*/ 	.string	""
        /*0030*/ 	.string	"ptxas"
        /*0030*/ 	.string	"Cuda compilation tools, release 13.0, V13.0.88"
        /*0030*/ 	.string	"Build cuda_13.0.r13.0/compiler.36424714_0"
        /*0030*/ 	.string	"-arch sm_100 -m 64 "



//--------------------- .note.nv.cuinfo           --------------------------
	.section	.note.nv.cuinfo,"",@"SHT_NOTE"
	.sectionflags	@"SHF_NOTE_NV_CUINFO"
        /*0018*/ 	.short	0x0002
        /*001a*/ 	.short	0x0064
        /*001c*/ 	.short	0x0082
	.zero		2


//--------------------- .nv.info                  --------------------------
	.section	.nv.info,"",@"SHT_CUDA_INFO"
	.align	4


	//----- nvinfo : EIATTR_REGCOUNT
	.align		4
        /*0000*/ 	.byte	0x04, 0x2f
        /*0002*/ 	.short	(.L_1 - .L_0)
	.align		4
.L_0:
        /*0004*/ 	.word	index@(double_cross_backtest_f32)
        /*0008*/ 	.word	0x00000038


	//----- nvinfo : EIATTR_FRAME_SIZE
	.align		4
.L_1:
        /*000c*/ 	.byte	0x04, 0x11
        /*000e*/ 	.short	(.L_3 - .L_2)
	.align		4
.L_2:
        /*0010*/ 	.word	index@($__internal_2_$__cuda_sm3x_div_rn_noftz_f32_slowpath)
        /*0014*/ 	.word	0x00000000


	//----- nvinfo : EIATTR_FRAME_SIZE
	.align		4
.L_3:
        /*0018*/ 	.byte	0x04, 0x11
        /*001a*/ 	.short	(.L_5 - .L_4)
	.align		4
.L_4:
        /*001c*/ 	.word	index@($__internal_1_$__cuda_sm20_dsqrt_rn_f64_mediumpath_v1)
        /*0020*/ 	.word	0x00000000


	//----- nvinfo : EIATTR_FRAME_SIZE
	.align		4
.L_5:
        /*0024*/ 	.byte	0x04, 0x11
        /*0026*/ 	.short	(.L_7 - .L_6)
	.align		4
.L_6:
        /*0028*/ 	.word	index@($__internal_0_$__cuda_sm20_div_rn_f64_full)
        /*002c*/ 	.word	0x00000000


	//----- nvinfo : EIATTR_FRAME_SIZE
	.align		4
.L_7:
        /*0030*/ 	.byte	0x04, 0x11
        /*0032*/ 	.short	(.L_9 - .L_8)
	.align		4
.L_8:
        /*0034*/ 	.word	index@(double_cross_backtest_f32)
        /*0038*/ 	.word	0x00000000


	//----- nvinfo : EIATTR_MIN_STACK_SIZE
	.align		4
.L_9:
        /*003c*/ 	.byte	0x04, 0x12
        /*003e*/ 	.short	(.L_11 - .L_10)
	.align		4
.L_10:
        /*0040*/ 	.word	index@(double_cross_backtest_f32)
        /*0044*/ 	.word	0x00000000
.L_11:


//--------------------- .nv.compat                --------------------------
	.section	.nv.compat,"",@"SHT_CUDA_COMPAT_INFO"
	.align	4
        /*0000*/ 	.byte	0x02, 0x09, 0x00, 0x00, 0x02, 0x02, 0x01, 0x00, 0x02, 0x05, 0x05, 0x00, 0x03, 0x07, 0x01, 0x01
        /*0010*/ 	.byte	0x02, 0x03, 0x00, 0x00, 0x02, 0x06, 0x01, 0x00, 0x04, 0x0b, 0x08, 0x00, 0x01, 0x00, 0x00, 0x00
        /*0020*/ 	.byte	0x00, 0x00, 0x00, 0x00


//--------------------- .nv.info.double_cross_backtest_f32 --------------------------
	.section	.nv.info.double_cross_backtest_f32,"",@"SHT_CUDA_INFO"
	.sectionflags	@""
	.align	4


	//----- nvinfo : EIATTR_CUDA_API_VERSION
	.align		4
        /*0000*/ 	.byte	0x04, 0x37
        /*0002*/ 	.short	(.L_13 - .L_12)
.L_12:
        /*0004*/ 	.word	0x00000082


	//----- nvinfo : EIATTR_KPARAM_INFO
	.align		4
.L_13:
        /*0008*/ 	.byte	0x04, 0x17
        /*000a*/ 	.short	(.L_15 - .L_14)
.L_14:
        /*000c*/ 	.word	0x00000000
        /*0010*/ 	.short	0x000f
        /*0012*/ 	.short	0x0058
        /*0014*/ 	.byte	0x00, 0xf5, 0x21, 0x00


	//----- nvinfo : EIATTR_KPARAM_INFO
	.align		4
.L_15:
        /*0018*/ 	.byte	0x04, 0x17
        /*001a*/ 	.short	(.L_17 - .L_16)
.L_16:
        /*001c*/ 	.word	0x00000000
        /*0020*/ 	.short	0x000e
        /*0022*/ 	.short	0x0054
        /*0024*/ 	.byte	0x00, 0xf0, 0x11, 0x00


	//----- nvinfo : EIATTR_KPARAM_INFO
	.align		4
.L_17:
        /*0028*/ 	.byte	0x04, 0x17
        /*002a*/ 	.short	(.L_19 - .L_18)
.L_18:
        /*002c*/ 	.word	0x00000000
        /*0030*/ 	.short	0x000d
        /*0032*/ 	.short	0x0050
        /*0034*/ 	.byte	0x00, 0xf0, 0x11, 0x00


	//----- nvinfo : EIATTR_KPARAM_INFO
	.align		4
.L_19:
        /*0038*/ 	.byte	0x04, 0x17
        /*003a*/ 	.short	(.L_21 - .L_20)
.L_20:
        /*003c*/ 	.word	0x00000000
        /*0040*/ 	.short	0x000c
        /*0042*/ 	.short	0x004c
        /*0044*/ 	.byte	0x00, 0xf0, 0x11, 0x00


	//----- nvinfo : EIATTR_KPARAM_INFO
	.align		4
.L_21:
        /*0048*/ 	.byte	0x04, 0x17
        /*004a*/ 	.short	(.L_23 - .L_22)
.L_22:
        /*004c*/ 	.word	0x00000000
        /*0050*/ 	.short	0x000b
        /*0052*/ 	.short	0x0048
        /*0054*/ 	.byte	0x00, 0xf0, 0x11, 0x00


	//----- nvinfo : EIATTR_KPARAM_INFO
	.align		4
.L_23:
        /*0058*/ 	.byte	0x04, 0x17
        /*005a*/ 	.short	(.L_25 - .L_24)
.L_24:
        /*005c*/ 	.word	0x00000000
        /*0060*/ 	.short	0x000a
        /*0062*/ 	.short	0x0040
        /*0064*/ 	.byte	0x00, 0xf5, 0x21, 0x00


	//----- nvinfo : EIATTR_KPARAM_INFO
	.align		4
.L_25:
        /*0068*/ 	.byte	0x04, 0x17
        /*006a*/ 	.short	(.L_27 - .L_26)
.L_26:
        /*006c*/ 	.word	0x00000000
        /*0070*/ 	.short	0x0009
        /*0072*/ 	.short	0x0038
        /*0074*/ 	.byte	0x00, 0xf5, 0x21, 0x00


	//----- nvinfo : EIATTR_KPARAM_INFO
	.align		4
.L_27:
        /*0078*/ 	.byte	0x04, 0x17
        /*007a*/ 	.short	(.L_29 - .L_28)
.L_28:
        /*007c*/ 	.word	0x00000000
        /*0080*/ 	.short	0x0008
        /*0082*/ 	.short	0x0030
        /*0084*/ 	.byte	0x00, 0xf5, 0x21, 0x00


	//----- nvinfo : EIATTR_KPARAM_INFO
	.align		4
.L_29:
        /*0088*/ 	.byte	0x04, 0x17
        /*008a*/ 	.short	(.L_31 - .L_30)
.L_30:
        /*008c*/ 	.word	0x00000000
        /*0090*/ 	.short	0x0007
        /*0092*/ 	.short	0x0028
        /*0094*/ 	.byte	0x00, 0xf0, 0x11, 0x00


	//----- nvinfo : EIATTR_KPARAM_INFO
	.align		4
.L_31:
        /*0098*/ 	.byte	0x04, 0x17
        /*009a*/ 	.short	(.L_33 - .L_32)
.L_32:
        /*009c*/ 	.word	0x00000000
        /*00a0*/ 	.short	0x0006
        /*00a2*/ 	.short	0x0024
        /*00a4*/ 	.byte	0x00, 0xf0, 0x11, 0x00


	//----- nvinfo : EIATTR_KPARAM_INFO
	.align		4
.L_33:
        /*00a8*/ 	.byte	0x04, 0x17
        /*00aa*/ 	.short	(.L_35 - .L_34)
.L_34:
        /*00ac*/ 	.word	0x00000000
        /*00b0*/ 	.short	0x0005
        /*00b2*/ 	.short	0x0020
        /*00b4*/ 	.byte	0x00, 0xf0, 0x11, 0x00


	//----- nvinfo : EIATTR_KPARAM_INFO
	.align		4
.L_35:
        /*00b8*/ 	.byte	0x04, 0x17
        /*00ba*/ 	.short	(.L_37 - .L_36)
.L_36:
        /*00bc*/ 	.word	0x00000000
        /*00c0*/ 	.short	0x0004
        /*00c2*/ 	.short	0x0018
        /*00c4*/ 	.byte	0x00, 0xf5, 0x21, 0x00


	//----- nvinfo : EIATTR_KPARAM_INFO
	.align		4
.L_37:
        /*00c8*/ 	.byte	0x04, 0x17
        /*00ca*/ 	.short	(.L_39 - .L_38)
.L_38:
        /*00cc*/ 	.word	0x00000000
        /*00d0*/ 	.short	0x0003
        /*00d2*/ 	.short	0x0010
        /*00d4*/ 	.byte	0x00, 0xf0, 0x11, 0x00


	//----- nvinfo : EIATTR_KPARAM_INFO
	.align		4
.L_39:
        /*00d8*/ 	.byte	0x04, 0x17
        /*00da*/ 	.short	(.L_41 - .L_40)
.L_40:
        /*00dc*/ 	.word	0x00000000
        /*00e0*/ 	.short	0x0002
        /*00e2*/ 	.short	0x000c
        /*00e4*/ 	.byte	0x00, 0xf0, 0x11, 0x00


	//----- nvinfo : EIATTR_KPARAM_INFO
	.align		4
.L_41:
        /*00e8*/ 	.byte	0x04, 0x17
        /*00ea*/ 	.short	(.L_43 - .L_42)
.L_42:
        /*00ec*/ 	.word	0x00000000
        /*00f0*/ 	.short	0x0001
        /*00f2*/ 	.short	0x0008
        /*00f4*/ 	.byte	0x00, 0xf0, 0x11, 0x00


	//----- nvinfo : EIATTR_KPARAM_INFO
	.align		4
.L_43:
        /*00f8*/ 	.byte	0x04, 0x17
        /*00fa*/ 	.short	(.L_45 - .L_44)
.L_44:
        /*00fc*/ 	.word	0x00000000
        /*0100*/ 	.short	0x0000
        /*0102*/ 	.short	0x0000
        /*0104*/ 	.byte	0x00, 0xf5, 0x21, 0x00


	//----- nvinfo : EIATTR_SPARSE_MMA_MASK
	.align		4
.L_45:
        /*0108*/ 	.byte	0x03, 0x50
        /*010a*/ 	.short	0x0000


	//----- nvinfo : EIATTR_MAXREG_COUNT
	.align		4
        /*010c*/ 	.byte	0x03, 0x1b
        /*010e*/ 	.short	0x00ff


	//----- nvinfo : EIATTR_MERCURY_ISA_VERSION
	.align		4
        /*0110*/ 	.byte	0x03, 0x5f
        /*0112*/ 	.short	0x0101


	//----- nvinfo : EIATTR_VRC_CTA_INIT_COUNT
	.align		4
        /*0114*/ 	.byte	0x02, 0x4a
	.zero		1
	.zero		1


	//----- nvinfo : EIATTR_EXIT_INSTR_OFFSETS
	.align		4
        /*0118*/ 	.byte	0x04, 0x1c
        /*011a*/ 	.short	(.L_47 - .L_46)


	//   ....[0]....
.L_46:
        /*011c*/ 	.word	0x00000090


	//   ....[1]....
        /*0120*/ 	.word	0x000003e0


	//   ....[2]....
        /*0124*/ 	.word	0x00000490


	//   ....[3]....
        /*0128*/ 	.word	0x000004c0


	//   ....[4]....
        /*012c*/ 	.word	0x000004f0


	//   ....[5]....
        /*0130*/ 	.word	0x00000520


	//   ....[6]....
        /*0134*/ 	.word	0x00000540


	//   ....[7]....
        /*0138*/ 	.word	0x000021b0


	//   ....[8]....
        /*013c*/ 	.word	0x00002260


	//   ....[9]....
        /*0140*/ 	.word	0x00002290


	//   ....[10]....
        /*0144*/ 	.word	0x000022c0


	//   ....[11]....
        /*0148*/ 	.word	0x000022f0


	//   ....[12]....
        /*014c*/ 	.word	0x00002310


	//----- nvinfo : EIATTR_CRS_STACK_SIZE
	.align		4
.L_47:
        /*0150*/ 	.byte	0x04, 0x1e
        /*0152*/ 	.short	(.L_49 - .L_48)
.L_48:
        /*0154*/ 	.word	0x00000000


	//----- nvinfo : EIATTR_CBANK_PARAM_SIZE
	.align		4
.L_49:
        /*0158*/ 	.byte	0x03, 0x19
        /*015a*/ 	.short	0x0060


	//----- nvinfo : EIATTR_PARAM_CBANK
	.align		4
        /*015c*/ 	.byte	0x04, 0x0a
        /*015e*/ 	.short	(.L_51 - .L_50)
	.align		4
.L_50:
        /*0160*/ 	.word	index@(.nv.constant0.double_cross_backtest_f32)
        /*0164*/ 	.short	0x0380
        /*0166*/ 	.short	0x0060


	//----- nvinfo : EIATTR_SW_WAR
	.align		4
.L_51:
        /*0168*/ 	.byte	0x04, 0x36
        /*016a*/ 	.short	(.L_53 - .L_52)
.L_52:
        /*016c*/ 	.word	0x00000008
.L_53:


//--------------------- .nv.callgraph             --------------------------
	.section	.nv.callgraph,"",@"SHT_CUDA_CALLGRAPH"
	.align	4
	.sectionentsize	8
	.align		4
        /*0000*/ 	.word	0x00000000
	.align		4
        /*0004*/ 	.word	0xffffffff
	.align		4
        /*0008*/ 	.word	0x00000000
	.align		4
        /*000c*/ 	.word	0xfffffffe
	.align		4
        /*0010*/ 	.word	0x00000000
	.align		4
        /*0014*/ 	.word	0xfffffffd
	.align		4
        /*0018*/ 	.word	0x00000000
	.align		4
        /*001c*/ 	.word	0xfffffffc


//--------------------- .text.double_cross_backtest_f32 --------------------------
	.section	.text.double_cross_backtest_f32,"ax",@progbits
	.align	128
        .global         double_cross_backtest_f32
        .type           double_cross_backtest_f32,@function
        .size           double_cross_backtest_f32,(.L_x_67 - double_cross_backtest_f32)
        .other          double_cross_backtest_f32,@"STO_CUDA_ENTRY STV_DEFAULT"
double_cross_backtest_f32:
.text.double_cross_backtest_f32:
[----:B------:R-:W-:Y:S01]  /*0000*/  LDC R1, c[0x0][0x37c] ;  /* 0x0000df00ff017b82 */ /* 0x000fe20000000800 */
[----:B------:R-:W0:Y:S07]  /*0010*/  S2R R3, SR_TID.X ;  /* 0x0000000000037919 */ /* 0x000e2e0000002100 */
[----:B------:R-:W0:Y:S01]  /*0020*/  S2UR UR4, SR_CTAID.X ;  /* 0x00000000000479c3 */ /* 0x000e220000002500 */
[----:B------:R-:W1:Y:S07]  /*0030*/  LDCU UR5, c[0x0][0x388] ;  /* 0x00007100ff0577ac */ /* 0x000e6e0008000800 */
[----:B------:R-:W0:Y:S08]  /*0040*/  LDC R42, c[0x0][0x360] ;  /* 0x0000d800ff2a7b82 */ /* 0x000e300000000800 */
[----:B------:R-:W1:Y:S01]  /*0050*/  LDC R7, c[0x0][0x3a0] ;  /* 0x0000e800ff077b82 */ /* 0x000e620000000800 */
[----:B0-----:R-:W-:-:S02]  /*0060*/  IMAD R42, R42, UR4, R3 ;  /* 0x000000042a2a7c24 */ /* 0x001fc4000f8e0203 */
[----:B-1----:R-:W-:-:S05]  /*0070*/  IMAD R3, R7, UR5, RZ ;  /* 0x0000000507037c24 */ /* 0x002fca000f8e02ff */
[----:B------:R-:W-:-:S13]  /*0080*/  ISETP.GE.AND P0, PT, R42, R3, PT ;  /* 0x000000032a00720c */ /* 0x000fda0003f06270 */
[----:B------:R-:W-:Y:S05]  /*0090*/  @P0 EXIT ;  /* 0x000000000000094d */ /* 0x000fea0003800000 */
[----:B------:R-:W-:Y:S01]  /*00a0*/  IABS R5, R7 ;  /* 0x0000000700057213 */ /* 0x000fe20000000000 */
[----:B------:R-:W0:Y:S03]  /*00b0*/  LDCU UR4, c[0x0][0x390] ;  /* 0x00007200ff0477ac */ /* 0x000e260008000800 */
[----:B------:R-:W1:Y:S01]  /*00c0*/  I2F.RP R0, R5 ;  /* 0x0000000500007306 */ /* 0x000e620000209400 */
[----:B------:R-:W2:Y:S01]  /*00d0*/  LDCU UR5, c[0x0][0x3a8] ;  /* 0x00007500ff0577ac */ /* 0x000ea20008000800 */
[----:B------:R-:W3:Y:S01]  /*00e0*/  LDCU.64 UR6, c[0x0][0x358] ;  /* 0x00006b00ff0677ac */ /* 0x000ee20008000a00 */
[----:B------:R-:W4:Y:S01]  /*00f0*/  LDCU.64 UR8, c[0x0][0x3c8] ;  /* 0x00007900ff0877ac */ /* 0x000f220008000a00 */
[----:B------:R-:W0:Y:S04]  /*0100*/  LDCU UR13, c[0x0][0x3d0] ;  /* 0x00007a00ff0d77ac */ /* 0x000e280008000800 */
[----:B-1----:R-:W1:Y:S01]  /*0110*/  MUFU.RCP R0, R0 ;  /* 0x0000000000007308 */ /* 0x002e620000001000 */
[----:B------:R-:W0:Y:S01]  /*0120*/  LDCU UR12, c[0x0][0x3c8] ;  /* 0x00007900ff0c77ac */ /* 0x000e220008000800 */
[----:B------:R-:W0:Y:S01]  /*0130*/  LDCU.64 UR16, c[0x0][0x398] ;  /* 0x00007300ff1077ac */ /* 0x000e220008000a00 */
[----:B------:R-:W0:Y:S01]  /*0140*/  LDCU.64 UR14, c[0x0][0x380] ;  /* 0x00007000ff0e77ac */ /* 0x000e220008000a00 */
[----:B-1----:R-:W-:-:S04]  /*0150*/  VIADD R2, R0, 0xffffffe ;  /* 0x0ffffffe00027836 */ /* 0x002fc80000000000 */
[----:B------:R1:W5:Y:S02]  /*0160*/  F2I.FTZ.U32.TRUNC.NTZ R3, R2 ;  /* 0x0000000200037305 */ /* 0x000364000021f000 */
[----:B-1----:R-:W-:Y:S02]  /*0170*/  IMAD.MOV.U32 R2, RZ, RZ, RZ ;  /* 0x000000ffff027224 */ /* 0x002fe400078e00ff */
[----:B-----5:R-:W-:-:S04]  /*0180*/  IMAD.MOV R4, RZ, RZ, -R3 ;  /* 0x000000ffff047224 */ /* 0x020fc800078e0a03 */
[----:B------:R-:W-:Y:S01]  /*0190*/  IMAD R9, R4, R5, RZ ;  /* 0x0000000504097224 */ /* 0x000fe200078e02ff */
[----:B------:R-:W-:-:S03]  /*01a0*/  IABS R4, R42 ;  /* 0x0000002a00047213 */ /* 0x000fc60000000000 */
[----:B------:R-:W-:-:S06]  /*01b0*/  IMAD.HI.U32 R3, R3, R9, R2 ;  /* 0x0000000903037227 */ /* 0x000fcc00078e0002 */
[----:B------:R-:W-:Y:S02]  /*01c0*/  IMAD.HI.U32 R43, R3, R4, RZ ;  /* 0x00000004032b7227 */ /* 0x000fe400078e00ff */
[----:B------:R-:W1:Y:S02]  /*01d0*/  LDC.64 R2, c[0x0][0x3b0] ;  /* 0x0000ec00ff027b82 */ /* 0x000e640000000a00 */
[----:B------:R-:W-:-:S04]  /*01e0*/  IMAD.MOV R0, RZ, RZ, -R43 ;  /* 0x000000ffff007224 */ /* 0x000fc800078e0a2b */
[----:B------:R-:W-:-:S05]  /*01f0*/  IMAD R0, R5, R0, R4 ;  /* 0x0000000005007224 */ /* 0x000fca00078e0204 */
[----:B------:R-:W-:-:S13]  /*0200*/  ISETP.GT.U32.AND P1, PT, R5, R0, PT ;  /* 0x000000000500720c */ /* 0x000fda0003f24070 */
[----:B------:R-:W-:Y:S02]  /*0210*/  @!P1 IMAD.IADD R0, R0, 0x1, -R5 ;  /* 0x0000000100009824 */ /* 0x000fe400078e0a05 */
[----:B------:R-:W-:Y:S01]  /*0220*/  @!P1 VIADD R43, R43, 0x1 ;  /* 0x000000012b2b9836 */ /* 0x000fe20000000000 */
[----:B------:R-:W-:Y:S02]  /*0230*/  ISETP.NE.AND P1, PT, R7, RZ, PT ;  /* 0x000000ff0700720c */ /* 0x000fe40003f25270 */
[----:B------:R-:W-:Y:S02]  /*0240*/  ISETP.GE.U32.AND P0, PT, R0, R5, PT ;  /* 0x000000050000720c */ /* 0x000fe40003f06070 */
[----:B------:R-:W-:Y:S01]  /*0250*/  LOP3.LUT R0, R42, R7, RZ, 0x3c, !PT ;  /* 0x000000072a007212 */ /* 0x000fe200078e3cff */
[----:B------:R-:W5:Y:S03]  /*0260*/  LDC.64 R4, c[0x0][0x3b8] ;  /* 0x0000ee00ff047b82 */ /* 0x000f660000000a00 */
[----:B------:R-:W-:-:S07]  /*0270*/  ISETP.GE.AND P2, PT, R0, RZ, PT ;  /* 0x000000ff0000720c */ /* 0x000fce0003f46270 */
[----:B------:R-:W-:-:S06]  /*0280*/  @P0 VIADD R43, R43, 0x1 ;  /* 0x000000012b2b0836 */ /* 0x000fcc0000000000 */
[----:B------:R-:W-:Y:S01]  /*0290*/  @!P2 IMAD.MOV R43, RZ, RZ, -R43 ;  /* 0x000000ffff2ba224 */ /* 0x000fe200078e0a2b */
[----:B------:R-:W-:-:S05]  /*02a0*/  @!P1 LOP3.LUT R43, RZ, R7, RZ, 0x33, !PT ;  /* 0x00000007ff2b9212 */ /* 0x000fca00078e33ff */
[----:B------:R-:W-:Y:S02]  /*02b0*/  IMAD.MOV R0, RZ, RZ, -R43 ;  /* 0x000000ffff007224 */ /* 0x000fe400078e0a2b */
[----:B0-----:R-:W-:Y:S02]  /*02c0*/  VIADD R13, R43, UR4 ;  /* 0x000000042b0d7c36 */ /* 0x001fe40008000000 */
[----:B------:R-:W-:Y:S02]  /*02d0*/  IMAD R42, R7, R0, R42 ;  /* 0x00000000072a7224 */ /* 0x000fe400078e022a */
[----:B-1----:R-:W-:-:S04]  /*02e0*/  IMAD.WIDE R2, R13, 0x4, R2 ;  /* 0x000000040d027825 */ /* 0x002fc800078e0202 */
[----:B--2---:R-:W-:Y:S02]  /*02f0*/  VIADD R14, R42, UR5 ;  /* 0x000000052a0e7c36 */ /* 0x004fe40008000000 */
[----:B---3--:R-:W2:Y:S02]  /*0300*/  LDG.E.CONSTANT R2, desc[UR6][R2.64] ;  /* 0x0000000602027981 */ /* 0x008ea4000c1e9900 */
[----:B-----5:R-:W-:-:S06]  /*0310*/  IMAD.WIDE R4, R14, 0x4, R4 ;  /* 0x000000040e047825 */ /* 0x020fcc00078e0204 */
[----:B------:R-:W2:Y:S01]  /*0320*/  LDG.E.CONSTANT R5, desc[UR6][R4.64] ;  /* 0x0000000604057981 */ /* 0x000ea2000c1e9900 */
[----:B------:R-:W-:Y:S02]  /*0330*/  SHF.R.S32.HI R15, RZ, 0x1f, R14 ;  /* 0x0000001fff0f7819 */ /* 0x000fe4000001140e */
[----:B--2---:R-:W-:-:S05]  /*0340*/  VIMNMX R0, PT, PT, R2, R5, !PT ;  /* 0x0000000502007248 */ /* 0x004fca0007fe0100 */
[----:B----4-:R-:W-:-:S05]  /*0350*/  VIADD R12, R0, UR9 ;  /* 0x00000009000c7c36 */ /* 0x010fca0008000000 */
[----:B------:R-:W-:Y:S01]  /*0360*/  ISETP.GE.AND P0, PT, R12, UR8, PT ;  /* 0x000000080c007c0c */ /* 0x000fe2000bf06270 */
[----:B------:R-:W-:-:S04]  /*0370*/  IMAD.WIDE R2, R43, UR8, RZ ;  /* 0x000000082b027c25 */ /* 0x000fc8000f8e02ff */
[----:B------:R-:W-:-:S08]  /*0380*/  IMAD.WIDE R4, R42, UR8, RZ ;  /* 0x000000082a047c25 */ /* 0x000fd0000f8e02ff */
[----:B------:R-:W-:Y:S05]  /*0390*/  @!P0 BRA `(.L_x_0) ;  /* 0x00000000006c8947 */ /* 0x000fea0003800000 */
[----:B------:R-:W0:Y:S01]  /*03a0*/  LDC R7, c[0x0][0x3d4] ;  /* 0x0000f500ff077b82 */ /* 0x000e220000000800 */
[----:B------:R-:W1:Y:S02]  /*03b0*/  LDCU UR4, c[0x0][0x3a4] ;  /* 0x00007480ff0477ac */ /* 0x000e640008000800 */
[----:B-1----:R-:W-:Y:S01]  /*03c0*/  IMAD.WIDE R14, R13, UR4, R14 ;  /* 0x000000040d0e7c25 */ /* 0x002fe2000f8e020e */
[----:B0-----:R-:W-:-:S13]  /*03d0*/  ISETP.GE.AND P0, PT, R7, 0x1, PT ;  /* 0x000000010700780c */ /* 0x001fda0003f06270 */
[----:B------:R-:W-:Y:S05]  /*03e0*/  @!P0 EXIT ;  /* 0x000000000000894d */ /* 0x000fea0003800000 */
[----:B------:R-:W0:Y:S01]  /*03f0*/  LDCU.64 UR4, c[0x0][0x3d8] ;  /* 0x00007b00ff0477ac */ /* 0x000e220008000a00 */
[----:B------:R-:W-:Y:S01]  /*0400*/  SHF.R.S32.HI R5, RZ, 0x1f, R7 ;  /* 0x0000001fff057819 */ /* 0x000fe20000011407 */
[-C--:B------:R-:W-:Y:S01]  /*0410*/  IMAD R0, R15, R7.reuse, RZ ;  /* 0x000000070f007224 */ /* 0x080fe200078e02ff */
[----:B------:R-:W-:Y:S01]  /*0420*/  ISETP.NE.AND P0, PT, R7, 0x1, PT ;  /* 0x000000010700780c */ /* 0x000fe20003f05270 */
[----:B------:R-:W-:-:S04]  /*0430*/  IMAD.WIDE.U32 R2, R14, R7, RZ ;  /* 0x000000070e027225 */ /* 0x000fc800078e00ff */
[----:B------:R-:W-:-:S04]  /*0440*/  IMAD R5, R14, R5, R0 ;  /* 0x000000050e057224 */ /* 0x000fc800078e0200 */
[----:B------:R-:W-:Y:S01]  /*0450*/  IMAD.IADD R3, R3, 0x1, R5 ;  /* 0x0000000103037824 */ /* 0x000fe200078e0205 */
[----:B0-----:R-:W-:-:S04]  /*0460*/  LEA R4, P1, R2, UR4, 0x2 ;  /* 0x0000000402047c11 */ /* 0x001fc8000f8210ff */
[----:B------:R-:W-:-:S05]  /*0470*/  LEA.HI.X R5, R2, UR5, R3, 0x2, P1 ;  /* 0x0000000502057c11 */ /* 0x000fca00088f1403 */
[----:B------:R0:W-:Y:S01]  /*0480*/  STG.E desc[UR6][R4.64], RZ ;  /* 0x000000ff04007986 */ /* 0x0001e2000c101906 */
[----:B------:R-:W-:Y:S05]  /*0490*/  @!P0 EXIT ;  /* 0x000000000000894d */ /* 0x000fea0003800000 */
[----:B------:R-:W-:Y:S01]  /*04a0*/  ISETP.GE.U32.AND P0, PT, R7, 0x3, PT ;  /* 0x000000030700780c */ /* 0x000fe20003f06070 */
[----:B------:R1:W-:-:S12]  /*04b0*/  STG.E desc[UR6][R4.64+0x4], RZ ;  /* 0x000004ff04007986 */ /* 0x0003d8000c101906 */
[----:B-1----:R-:W-:Y:S05]  /*04c0*/  @!P0 EXIT ;  /* 0x000000000000894d */ /* 0x002fea0003800000 */
[----:B------:R-:W-:Y:S01]  /*04d0*/  ISETP.NE.AND P0, PT, R7, 0x3, PT ;  /* 0x000000030700780c */ /* 0x000fe20003f05270 */
[----:B------:R1:W-:-:S12]  /*04e0*/  STG.E desc[UR6][R4.64+0x8], RZ ;  /* 0x000008ff04007986 */ /* 0x0003d8000c101906 */
[----:B-1----:R-:W-:Y:S05]  /*04f0*/  @!P0 EXIT ;  /* 0x000000000000894d */ /* 0x002fea0003800000 */
[----:B------:R-:W-:Y:S01]  /*0500*/  ISETP.GE.U32.AND P0, PT, R7, 0x5, PT ;  /* 0x000000050700780c */ /* 0x000fe20003f06070 */
[----:B------:R1:W-:-:S12]  /*0510*/  STG.E desc[UR6][R4.64+0xc], RZ ;  /* 0x00000cff04007986 */ /* 0x0003d8000c101906 */
[----:B-1----:R-:W-:Y:S05]  /*0520*/  @!P0 EXIT ;  /* 0x000000000000894d */ /* 0x002fea0003800000 */
[----:B------:R-:W-:Y:S01]  /*0530*/  STG.E desc[UR6][R4.64+0x10], RZ ;  /* 0x000010ff04007986 */ /* 0x000fe2000c101906 */
[----:B------:R-:W-:Y:S05]  /*0540*/  EXIT ;  /* 0x000000000000794d */ /* 0x000fea0003800000 */
.L_x_0:
[----:B------:R-:W0:Y:S01]  /*0550*/  LDCU.64 UR4, c[0x0][0x380] ;  /* 0x00007000ff0477ac */ /* 0x000e220008000a00 */
[----:B------:R-:W1:Y:S01]  /*0560*/  LDC R9, c[0x0][0x3d0] ;  /* 0x0000f400ff097b82 */ /* 0x000e620000000800 */
[----:B------:R-:W2:Y:S01]  /*0570*/  LDCU.64 UR10, c[0x0][0x398] ;  /* 0x00007300ff0a77ac */ /* 0x000ea20008000a00 */
[----:B0-----:R-:W-:Y:S02]  /*0580*/  LEA R16, P0, R2, UR4, 0x2 ;  /* 0x0000000402107c11 */ /* 0x001fe4000f8010ff */
[----:B--2---:R-:W-:Y:S02]  /*0590*/  LEA R18, P1, R4, UR10, 0x2 ;  /* 0x0000000a04127c11 */ /* 0x004fe4000f8210ff */
[----:B------:R-:W-:Y:S02]  /*05a0*/  LEA.HI.X R17, R2, UR5, R3, 0x2, P0 ;  /* 0x0000000502117c11 */ /* 0x000fe400080f1403 */
[----:B------:R-:W-:Y:S01]  /*05b0*/  LEA.HI.X R19, R4, UR11, R5, 0x2, P1 ;  /* 0x0000000b04137c11 */ /* 0x000fe200088f1405 */
[----:B------:R-:W-:-:S04]  /*05c0*/  IMAD.WIDE R4, R12, 0x4, R16 ;  /* 0x000000040c047825 */ /* 0x000fc800078e0210 */
[C---:B------:R-:W-:Y:S02]  /*05d0*/  IMAD.WIDE R6, R12.reuse, 0x4, R18 ;  /* 0x000000040c067825 */ /* 0x040fe400078e0212 */
[----:B------:R-:W2:Y:S04]  /*05e0*/  LDG.E.CONSTANT R4, desc[UR6][R4.64+-0x4] ;  /* 0xfffffc0604047981 */ /* 0x000ea8000c1e9900 */
[----:B------:R-:W2:Y:S01]  /*05f0*/  LDG.E.CONSTANT R7, desc[UR6][R6.64+-0x4] ;  /* 0xfffffc0606077981 */ /* 0x000ea2000c1e9900 */
[----:B------:R-:W-:Y:S01]  /*0600*/  ULOP3.LUT UR4, URZ, UR9, URZ, 0x33, !UPT ;  /* 0x00000009ff047292 */ /* 0x000fe2000f8e33ff */
[----:B------:R-:W-:Y:S01]  /*0610*/  BSSY.RECONVERGENT B1, `(.L_x_1) ;  /* 0x0000105000017945 */ /* 0x000fe20003800200 */
[----:B------:R-:W-:Y:S01]  /*0620*/  HFMA2 R3, -RZ, RZ, 1.875, 0 ;  /* 0x3f800000ff037431 */ /* 0x000fe200000001ff */
[----:B------:R-:W-:Y:S01]  /*0630*/  IADD3 R11, PT, PT, -R12, UR8, RZ ;  /* 0x000000080c0b7c10 */ /* 0x000fe2000fffe1ff */
[----:B------:R-:W-:Y:S01]  /*0640*/  UIADD3 UR4, UPT, UPT, UR4, UR8, URZ ;  /* 0x0000000804047290 */ /* 0x000fe2000fffe0ff */
[----:B------:R-:W-:Y:S01]  /*0650*/  IMAD.MOV.U32 R2, RZ, RZ, RZ ;  /* 0x000000ffff027224 */ /* 0x000fe200078e00ff */
[----:B------:R-:W-:Y:S01]  /*0660*/  CS2R R20, SRZ ;  /* 0x0000000000147805 */ /* 0x000fe2000001ff00 */
[----:B------:R-:W-:Y:S01]  /*0670*/  IMAD.MOV.U32 R10, RZ, RZ, RZ ;  /* 0x000000ffff0a7224 */ /* 0x000fe200078e00ff */
[----:B------:R-:W-:Y:S01]  /*0680*/  CS2R R22, SRZ ;  /* 0x0000000000167805 */ /* 0x000fe2000001ff00 */
[----:B------:R-:W-:Y:S01]  /*0690*/  IMAD.MOV.U32 R24, RZ, RZ, 0x1 ;  /* 0x00000001ff187424 */ /* 0x000fe200078e00ff */
[----:B------:R-:W-:Y:S01]  /*06a0*/  ISETP.NE.AND P2, PT, R0, UR4, PT ;  /* 0x0000000400007c0c */ /* 0x000fe2000bf45270 */
[----:B------:R-:W-:-:S02]  /*06b0*/  IMAD.MOV.U32 R25, RZ, RZ, RZ ;  /* 0x000000ffff197224 */ /* 0x000fc400078e00ff */
[----:B-1----:R-:W-:Y:S01]  /*06c0*/  FADD R9, -R9, 1 ;  /* 0x3f80000009097421 */ /* 0x002fe20000000100 */
[CC--:B--2---:R-:W-:Y:S02]  /*06d0*/  FSETP.GEU.AND P1, PT, R4.reuse, R7.reuse, PT ;  /* 0x000000070400720b */ /* 0x0c4fe40003f2e000 */
[----:B------:R-:W-:Y:S01]  /*06e0*/  FSETP.GT.AND P0, PT, R4, R7, PT ;  /* 0x000000070400720b */ /* 0x000fe20003f04000 */
[----:B------:R-:W-:Y:S01]  /*06f0*/  IMAD.MOV.U32 R4, RZ, RZ, 0x3f800000 ;  /* 0x3f800000ff047424 */ /* 0x000fe200078e00ff */
[----:B------:R-:W-:-:S04]  /*0700*/  SEL R8, RZ, 0xffffffff, P1 ;  /* 0xffffffffff087807 */ /* 0x000fc80000800000 */
[----:B------:R-:W-:Y:S01]  /*0710*/  SEL R8, R8, 0x1, !P0 ;  /* 0x0000000108087807 */ /* 0x000fe20004000000 */
[----:B------:R-:W-:Y:S06]  /*0720*/  @!P2 BRA `(.L_x_2) ;  /* 0x0000000c00cca947 */ /* 0x000fec0003800000 */
[----:B------:R-:W-:Y:S01]  /*0730*/  LOP3.LUT R5, R11, 0xfffffffe, RZ, 0xc0, !PT ;  /* 0xfffffffe0b057812 */ /* 0x000fe200078ec0ff */
[----:B------:R-:W-:Y:S01]  /*0740*/  BSSY.RECONVERGENT B0, `(.L_x_3) ;  /* 0x00000ef000007945 */ /* 0x000fe20003800200 */
[----:B------:R-:W-:Y:S01]  /*0750*/  IMAD.MOV.U32 R3, RZ, RZ, 0x3f800000 ;  /* 0x3f800000ff037424 */ /* 0x000fe200078e00ff */
[----:B------:R-:W-:Y:S01]  /*0760*/  CS2R R6, SRZ ;  /* 0x0000000000067805 */ /* 0x000fe2000001ff00 */
[----:B------:R-:W-:Y:S01]  /*0770*/  IMAD.MOV.U32 R2, RZ, RZ, RZ ;  /* 0x000000ffff027224 */ /* 0x000fe200078e00ff */
[----:B------:R-:W-:Y:S01]  /*0780*/  CS2R R20, SRZ ;  /* 0x0000000000147805 */ /* 0x000fe2000001ff00 */
[----:B------:R-:W-:Y:S02]  /*0790*/  IMAD.MOV.U32 R10, RZ, RZ, RZ ;  /* 0x000000ffff0a7224 */ /* 0x000fe400078e00ff */
[----:B------:R-:W-:-:S07]  /*07a0*/  IMAD.MOV R5, RZ, RZ, -R5 ;  /* 0x000000ffff057224 */ /* 0x000fce00078e0a05 */
.L_x_24:
[----:B------:R-:W-:-:S04]  /*07b0*/  IMAD.WIDE R28, R42, UR12, RZ ;  /* 0x0000000c2a1c7c25 */ /* 0x000fc8000f8e02ff */
[----:B------:R-:W-:Y:S01]  /*07c0*/  IMAD.WIDE R30, R43, UR12, RZ ;  /* 0x0000000c2b1e7c25 */ /* 0x000fe2000f8e02ff */
[----:B------:R-:W-:Y:S02]  /*07d0*/  LEA R26, P0, R28, UR16, 0x2 ;  /* 0x000000101c1a7c11 */ /* 0x000fe4000f8010ff */
[----:B------:R-:W-:Y:S02]  /*07e0*/  LEA R24, P1, R30, UR14, 0x2 ;  /* 0x0000000e1e187c11 */ /* 0x000fe4000f8210ff */
[----:B------:R-:W-:Y:S02]  /*07f0*/  LEA.HI.X R27, R28, UR17, R29, 0x2, P0 ;  /* 0x000000111c1b7c11 */ /* 0x000fe400080f141d */
[----:B------:R-:W-:Y:S01]  /*0800*/  LEA.HI.X R25, R30, UR15, R31, 0x2, P1 ;  /* 0x0000000f1e197c11 */ /* 0x000fe200088f141f */
[----:B------:R-:W-:-:S04]  /*0810*/  IMAD.WIDE R26, R12, 0x4, R26 ;  /* 0x000000040c1a7825 */ /* 0x000fc800078e021a */
[----:B------:R-:W-:Y:S02]  /*0820*/  IMAD.WIDE R24, R12, 0x4, R24 ;  /* 0x000000040c187825 */ /* 0x000fe400078e0218 */
[----:B------:R-:W2:Y:S04]  /*0830*/  LDG.E.CONSTANT R27, desc[UR6][R26.64] ;  /* 0x000000061a1b7981 */ /* 0x000ea8000c1e9900 */
[----:B------:R-:W2:Y:S01]  /*0840*/  LDG.E.CONSTANT R28, desc[UR6][R24.64] ;  /* 0x00000006181c7981 */ /* 0x000ea2000c1e9900 */
[----:B------:R-:W-:Y:S01]  /*0850*/  VIADD R5, R5, 0x2 ;  /* 0x0000000205057836 */ /* 0x000fe20000000000 */
[----:B------:R-:W-:Y:S04]  /*0860*/  BSSY.RECONVERGENT B2, `(.L_x_4) ;  /* 0x000001f000027945 */ /* 0x000fe80003800200 */
[----:B------:R-:W-:-:S02]  /*0870*/  ISETP.NE.AND P2, PT, R5, RZ, PT ;  /* 0x000000ff0500720c */ /* 0x000fc40003f45270 */
[CC--:B--2---:R-:W-:Y:S02]  /*0880*/  FSETP.GEU.AND P1, PT, R28.reuse, R27.reuse, PT ;  /* 0x0000001b1c00720b */ /* 0x0c4fe40003f2e000 */
[----:B------:R-:W-:Y:S02]  /*0890*/  FSETP.GT.AND P0, PT, R28, R27, PT ;  /* 0x0000001b1c00720b */ /* 0x000fe40003f04000 */
[----:B------:R-:W-:-:S04]  /*08a0*/  SEL R0, RZ, 0xffffffff, P1 ;  /* 0xffffffffff007807 */ /* 0x000fc80000800000 */
[----:B------:R-:W-:-:S04]  /*08b0*/  SEL R29, R0, 0x1, !P0 ;  /* 0x00000001001d7807 */ /* 0x000fc80004000000 */
[----:B------:R-:W-:-:S13]  /*08c0*/  ISETP.NE.AND P0, PT, R29, R8, PT ;  /* 0x000000081d00720c */ /* 0x000fda0003f05270 */
[----:B------:R-:W-:Y:S05]  /*08d0*/  @!P0 BRA `(.L_x_5) ;  /* 0x00000000005c8947 */ /* 0x000fea0003800000 */
[----:B------:R-:W-:-:S04]  /*08e0*/  FSETP.NE.AND P0, PT, R28, R27, PT ;  /* 0x0000001b1c00720b */ /* 0x000fc80003f05000 */
[----:B------:R-:W-:-:S13]  /*08f0*/  ISETP.NE.OR P0, PT, R8, RZ, !P0 ;  /* 0x000000ff0800720c */ /* 0x000fda0004705670 */
[----:B------:R-:W0:Y:S01]  /*0900*/  @!P0 LDC R0, c[0x0][0x3d0] ;  /* 0x0000f400ff008b82 */ /* 0x000e220000000800 */
[----:B------:R-:W-:Y:S01]  /*0910*/  @!P0 VIADD R10, R10, 0x1 ;  /* 0x000000010a0a8836 */ /* 0x000fe20000000000 */
[----:B------:R-:W-:Y:S02]  /*0920*/  @!P0 MOV R8, R29 ;  /* 0x0000001d00088202 */ /* 0x000fe40000000f00 */
[----:B0-----:R-:W-:-:S13]  /*0930*/  FSETP.GT.AND P1, PT, R0, RZ, !P0 ;  /* 0x000000ff0000720b */ /* 0x001fda0004724000 */
[----:B------:R-:W-:Y:S01]  /*0940*/  @P1 FMUL R4, R9, R4 ;  /* 0x0000000409041220 */ /* 0x000fe20000400000 */
[----:B------:R-:W-:Y:S06]  /*0950*/  @!P0 BRA `(.L_x_5) ;  /* 0x00000000003c8947 */ /* 0x000fec0003800000 */
[----:B------:R-:W-:-:S04]  /*0960*/  ISETP.NE.AND P0, PT, R8, RZ, PT ;  /* 0x000000ff0800720c */ /* 0x000fc80003f05270 */
[----:B------:R-:W-:-:S13]  /*0970*/  ISETP.NE.OR P1, PT, R29, RZ, !P0 ;  /* 0x000000ff1d00720c */ /* 0x000fda0004725670 */
[----:B------:R-:W0:Y:S01]  /*0980*/  @!P1 LDC R0, c[0x0][0x3d0] ;  /* 0x0000f400ff009b82 */ /* 0x000e220000000800 */
[----:B------:R-:W-:Y:S02]  /*0990*/  @!P1 VIADD R10, R10, 0x1 ;  /* 0x000000010a0a9836 */ /* 0x000fe40000000000 */
[----:B------:R-:W-:Y:S01]  /*09a0*/  @!P1 IMAD.MOV.U32 R8, RZ, RZ, RZ ;  /* 0x000000ffff089224 */ /* 0x000fe200078e00ff */
[----:B0-----:R-:W-:-:S13]  /*09b0*/  FSETP.GT.AND P3, PT, R0, RZ, !P1 ;  /* 0x000000ff0000720b */ /* 0x001fda0004f64000 */
[----:B------:R-:W-:Y:S01]  /*09c0*/  @P3 FMUL R4, R9, R4 ;  /* 0x0000000409043220 */ /* 0x000fe20000400000 */
[----:B------:R-:W-:Y:S06]  /*09d0*/  @!P1 BRA `(.L_x_5) ;  /* 0x00000000001c9947 */ /* 0x000fec0003800000 */
[----:B------:R-:W-:-:S13]  /*09e0*/  FSETP.EQU.OR P0, PT, R28, R27, !P0 ;  /* 0x0000001b1c00720b */ /* 0x000fda000470a400 */
[----:B------:R-:W0:Y:S01]  /*09f0*/  @!P0 LDC R0, c[0x0][0x3d0] ;  /* 0x0000f400ff008b82 */ /* 0x000e220000000800 */
[----:B------:R-:W-:Y:S01]  /*0a00*/  @!P0 FMUL R27, R9, R9 ;  /* 0x00000009091b8220 */ /* 0x000fe20000400000 */
[----:B------:R-:W-:Y:S02]  /*0a10*/  @!P0 IMAD.MOV.U32 R8, RZ, RZ, R29 ;  /* 0x000000ffff088224 */ /* 0x000fe400078e001d */
[----:B------:R-:W-:Y:S01]  /*0a20*/  @!P0 VIADD R10, R10, 0x2 ;  /* 0x000000020a0a8836 */ /* 0x000fe20000000000 */
[----:B0-----:R-:W-:-:S13]  /*0a30*/  FSETP.GT.AND P1, PT, R0, RZ, !P0 ;  /* 0x000000ff0000720b */ /* 0x001fda0004724000 */
[----:B------:R-:W-:-:S07]  /*0a40*/  @P1 FMUL R4, R4, R27 ;  /* 0x0000001b04041220 */ /* 0x000fce0000400000 */
.L_x_5:
[----:B------:R-:W-:Y:S05]  /*0a50*/  BSYNC.RECONVERGENT B2 ;  /* 0x0000000000027941 */ /* 0x000fea0003800200 */
.L_x_4:
[----:B------:R-:W0:Y:S02]  /*0a60*/  LDC.64 R26, c[0x0][0x3c0] ;  /* 0x0000f000ff1a7b82 */ /* 0x000e240000000a00 */
[----:B0-----:R-:W-:-:S05]  /*0a70*/  IMAD.WIDE R26, R12, 0x4, R26 ;  /* 0x000000040c1a7825 */ /* 0x001fca00078e021a */
[----:B------:R-:W2:Y:S04]  /*0a80*/  LDG.E.CONSTANT R31, desc[UR6][R26.64+-0x4] ;  /* 0xfffffc061a1f7981 */ /* 0x000ea8000c1e9900 */
[----:B------:R-:W3:Y:S01]  /*0a90*/  LDG.E.CONSTANT R0, desc[UR6][R26.64] ;  /* 0x000000061a007981 */ /* 0x000ee2000c1e9900 */
[----:B------:R-:W-:Y:S01]  /*0aa0*/  BSSY.RECONVERGENT B4, `(.L_x_6) ;  /* 0x000000e000047945 */ /* 0x000fe20003800200 */
[----:B--2---:R-:W0:Y:S08]  /*0ab0*/  MUFU.RCP R28, R31 ;  /* 0x0000001f001c7308 */ /* 0x004e300000001000 */
[----:B---3--:R-:W1:Y:S01]  /*0ac0*/  FCHK P0, R0, R31 ;  /* 0x0000001f00007302 */ /* 0x008e620000000000 */
[----:B0-----:R-:W-:-:S04]  /*0ad0*/  FFMA R29, -R31, R28, 1 ;  /* 0x3f8000001f1d7423 */ /* 0x001fc8000000011c */
[----:B------:R-:W-:-:S04]  /*0ae0*/  FFMA R29, R28, R29, R28 ;  /* 0x0000001d1c1d7223 */ /* 0x000fc8000000001c */
[----:B------:R-:W-:-:S04]  /*0af0*/  FFMA R28, R0, R29, RZ ;  /* 0x0000001d001c7223 */ /* 0x000fc800000000ff */
[----:B------:R-:W-:-:S04]  /*0b00*/  FFMA R30, -R31, R28, R0 ;  /* 0x0000001c1f1e7223 */ /* 0x000fc80000000100 */
[----:B------:R-:W-:Y:S01]  /*0b10*/  FFMA R28, R29, R30, R28 ;  /* 0x0000001e1d1c7223 */ /* 0x000fe2000000001c */
[----:B-1----:R-:W-:Y:S06]  /*0b20*/  @!P0 BRA `(.L_x_7) ;  /* 0x0000000000148947 */ /* 0x002fec0003800000 */
[----:B------:R-:W-:Y:S01]  /*0b30*/  IMAD.MOV.U32 R28, RZ, RZ, R31 ;  /* 0x000000ffff1c7224 */ /* 0x000fe200078e001f */
[----:B------:R-:W-:Y:S01]  /*0b40*/  MOV R31, 0xb70 ;  /* 0x00000b70001f7802 */ /* 0x000fe20000000f00 */
[----:B------:R-:W-:-:S07]  /*0b50*/  IMAD.MOV.U32 R29, RZ, RZ, R0 ;  /* 0x000000ffff1d7224 */ /* 0x000fce00078e0000 */
[----:B------:R-:W-:Y:S05]  /*0b60*/  CALL.REL.NOINC `($__internal_2_$__cuda_sm3x_div_rn_noftz_f32_slowpath) ;  /* 0x0000002000247944 */ /* 0x000fea0003c00000 */
[----:B------:R-:W-:-:S07]  /*0b70*/  IMAD.MOV.U32 R28, RZ, RZ, R37 ;  /* 0x000000ffff1c7224 */ /* 0x000fce00078e0025 */
.L_x_7:
[----:B------:R-:W-:Y:S05]  /*0b80*/  BSYNC.RECONVERGENT B4 ;  /* 0x0000000000047941 */ /* 0x000fea0003800200 */
.L_x_6:
[----:B------:R-:W-:Y:S01]  /*0b90*/  I2FP.F32.S32 R29, R8 ;  /* 0x00000008001d7245 */ /* 0x000fe20000201400 */
[----:B------:R-:W-:Y:S01]  /*0ba0*/  FADD R28, R28, -1 ;  /* 0xbf8000001c1c7421 */ /* 0x000fe20000000000 */
[----:B------:R-:W-:Y:S01]  /*0bb0*/  ISETP.NE.AND P0, PT, R8, RZ, PT ;  /* 0x000000ff0800720c */ /* 0x000fe20003f05270 */
[----:B------:R-:W-:Y:S01]  /*0bc0*/  BSSY.RECONVERGENT B4, `(.L_x_8) ;  /* 0x0000019000047945 */ /* 0x000fe20003800200 */
[----:B------:R-:W-:Y:S02]  /*0bd0*/  IMAD.MOV.U32 R41, RZ, RZ, RZ ;  /* 0x000000ffff297224 */ /* 0x000fe400078e00ff */
[----:B------:R-:W-:-:S05]  /*0be0*/  FMUL R28, R28, R29 ;  /* 0x0000001d1c1c7220 */ /* 0x000fca0000400000 */
[----:B------:R-:W-:-:S05]  /*0bf0*/  FSEL R40, R28, RZ, P0 ;  /* 0x000000ff1c287208 */ /* 0x000fca0000000000 */
[----:B------:R-:W-:-:S04]  /*0c00*/  FADD R29, R40, 1 ;  /* 0x3f800000281d7421 */ /* 0x000fc80000000000 */
[----:B------:R-:W-:-:S05]  /*0c10*/  FMUL R4, R29, R4 ;  /* 0x000000041d047220 */ /* 0x000fca0000400000 */
[----:B------:R-:W-:-:S04]  /*0c20*/  FSETP.GT.AND P1, PT, R4, R3, PT ;  /* 0x000000030400720b */ /* 0x000fc80003f24000 */
[----:B------:R-:W-:-:S04]  /*0c30*/  FSEL R3, R4, R3, P1 ;  /* 0x0000000304037208 */ /* 0x000fc80000800000 */
[----:B------:R-:W-:-:S13]  /*0c40*/  FSETP.GT.AND P1, PT, R3, RZ, PT ;  /* 0x000000ff0300720b */ /* 0x000fda0003f24000 */
[----:B------:R-:W-:Y:S05]  /*0c50*/  @!P1 BRA `(.L_x_9) ;  /* 0x00000000003c9947 */ /* 0x000fea0003800000 */
[----:B------:R-:W0:Y:S01]  /*0c60*/  MUFU.RCP R28, R3 ;  /* 0x00000003001c7308 */ /* 0x000e220000001000 */
[C---:B------:R-:W-:Y:S01]  /*0c70*/  FADD R29, R3.reuse, -R4 ;  /* 0x80000004031d7221 */ /* 0x040fe20000000000 */
[----:B------:R-:W-:Y:S06]  /*0c80*/  BSSY.RECONVERGENT B5, `(.L_x_9) ;  /* 0x000000c000057945 */ /* 0x000fec0003800200 */
[----:B------:R-:W1:Y:S01]  /*0c90*/  FCHK P1, R29, R3 ;  /* 0x000000031d007302 */ /* 0x000e620000020000 */
[----:B0-----:R-:W-:-:S04]  /*0ca0*/  FFMA R31, -R3, R28, 1 ;  /* 0x3f800000031f7423 */ /* 0x001fc8000000011c */
[----:B------:R-:W-:-:S04]  /*0cb0*/  FFMA R28, R28, R31, R28 ;  /* 0x0000001f1c1c7223 */ /* 0x000fc8000000001c */
[----:B------:R-:W-:-:S04]  /*0cc0*/  FFMA R31, R29, R28, RZ ;  /* 0x0000001c1d1f7223 */ /* 0x000fc800000000ff */
[----:B------:R-:W-:-:S04]  /*0cd0*/  FFMA R30, -R3, R31, R29 ;  /* 0x0000001f031e7223 */ /* 0x000fc8000000011d */
[----:B------:R-:W-:Y:S01]  /*0ce0*/  FFMA R41, R28, R30, R31 ;  /* 0x0000001e1c297223 */ /* 0x000fe2000000001f */
[----:B-1----:R-:W-:Y:S06]  /*0cf0*/  @!P1 BRA `(.L_x_10) ;  /* 0x0000000000109947 */ /* 0x002fec0003800000 */
[----:B------:R-:W-:Y:S01]  /*0d00*/  IMAD.MOV.U32 R28, RZ, RZ, R3 ;  /* 0x000000ffff1c7224 */ /* 0x000fe200078e0003 */
[----:B------:R-:W-:-:S07]  /*0d10*/  MOV R31, 0xd30 ;  /* 0x00000d30001f7802 */ /* 0x000fce0000000f00 */
[----:B------:R-:W-:Y:S05]  /*0d20*/  CALL.REL.NOINC `($__internal_2_$__cuda_sm3x_div_rn_noftz_f32_slowpath) ;  /* 0x0000001c00b47944 */ /* 0x000fea0003c00000 */
[----:B------:R-:W-:-:S07]  /*0d30*/  IMAD.MOV.U32 R41, RZ, RZ, R37 ;  /* 0x000000ffff297224 */ /* 0x000fce00078e0025 */
.L_x_10:
[----:B------:R-:W-:Y:S05]  /*0d40*/  BSYNC.RECONVERGENT B5 ;  /* 0x0000000000057941 */ /* 0x000fea0003800200 */
.L_x_9:
[----:B------:R-:W-:Y:S05]  /*0d50*/  BSYNC.RECONVERGENT B4 ;  /* 0x0000000000047941 */ /* 0x000fea0003800200 */
.L_x_8:
[----:B------:R-:W-:Y:S01]  /*0d60*/  IADD3 R34, P1, PT, R6, 0x1, RZ ;  /* 0x0000000106227810 */ /* 0x000fe20007f3e0ff */
[----:B------:R-:W-:Y:S01]  /*0d70*/  HFMA2 R32, -RZ, RZ, 0, 5.9604644775390625e-08 ;  /* 0x00000001ff207431 */ /* 0x000fe200000001ff */
[----:B------:R-:W-:Y:S01]  /*0d80*/  F2F.F64.F32 R28, R40 ;  /* 0x00000028001c7310 */ /* 0x000fe20000201800 */
[----:B------:R-:W-:Y:S02]  /*0d90*/  BSSY.RECONVERGENT B2, `(.L_x_11) ;  /* 0x0000017000027945 */ /* 0x000fe40003800200 */
[----:B------:R-:W-:Y:S01]  /*0da0*/  IMAD.X R35, RZ, RZ, R7, P1 ;  /* 0x000000ffff237224 */ /* 0x000fe200008e0607 */
[----:B------:R-:W-:-:S04]  /*0db0*/  FSETP.GT.AND P1, PT, R41, R2, PT ;  /* 0x000000022900720b */ /* 0x000fc80003f24000 */
[----:B------:R-:W-:Y:S01]  /*0dc0*/  FSEL R2, R41, R2, P1 ;  /* 0x0000000229027208 */ /* 0x000fe20000800000 */
[----:B------:R-:W0:Y:S08]  /*0dd0*/  I2F.F64.U64 R34, R34 ;  /* 0x0000002200227312 */ /* 0x000e300000301800 */
[----:B0-----:R-:W0:Y:S02]  /*0de0*/  MUFU.RCP64H R33, R35 ;  /* 0x0000002300217308 */ /* 0x001e240000001800 */
[----:B0-----:R-:W-:-:S08]  /*0df0*/  DFMA R30, -R34, R32, 1 ;  /* 0x3ff00000221e742b */ /* 0x001fd00000000120 */
[----:B------:R-:W-:-:S08]  /*0e00*/  DFMA R30, R30, R30, R30 ;  /* 0x0000001e1e1e722b */ /* 0x000fd0000000001e */
[----:B------:R-:W-:Y:S02]  /*0e10*/  DFMA R32, R32, R30, R32 ;  /* 0x0000001e2020722b */ /* 0x000fe40000000020 */
[----:B------:R-:W-:-:S06]  /*0e20*/  DADD R30, R28, -R22 ;  /* 0x000000001c1e7229 */ /* 0x000fcc0000000816 */
[----:B------:R-:W-:-:S04]  /*0e30*/  DFMA R38, -R34, R32, 1 ;  /* 0x3ff000002226742b */ /* 0x000fc80000000120 */
[----:B------:R-:W-:-:S04]  /*0e40*/  FSETP.GEU.AND P4, PT, |R31|, 6.5827683646048100446e-37, PT ;  /* 0x036000001f00780b */ /* 0x000fc80003f8e200 */
[----:B------:R-:W-:-:S08]  /*0e50*/  DFMA R38, R32, R38, R32 ;  /* 0x000000262026722b */ /* 0x000fd00000000020 */
[----:B------:R-:W-:-:S08]  /*0e60*/  DMUL R36, R30, R38 ;  /* 0x000000261e247228 */ /* 0x000fd00000000000 */
[----:B------:R-:W-:-:S08]  /*0e70*/  DFMA R32, -R34, R36, R30 ;  /* 0x000000242220722b */ /* 0x000fd0000000011e */
[----:B------:R-:W-:-:S10]  /*0e80*/  DFMA R32, R38, R32, R36 ;  /* 0x000000202620722b */ /* 0x000fd40000000024 */
[----:B------:R-:W-:-:S05]  /*0e90*/  FFMA R36, RZ, R35, R33 ;  /* 0x00000023ff247223 */ /* 0x000fca0000000021 */
[----:B------:R-:W-:-:S13]  /*0ea0*/  FSETP.GT.AND P3, PT, |R36|, 1.469367938527859385e-39, PT ;  /* 0x001000002400780b */ /* 0x000fda0003f64200 */
[----:B------:R-:W-:Y:S05]  /*0eb0*/  @P3 BRA P4, `(.L_x_12) ;  /* 0x0000000000103947 */ /* 0x000fea0002000000 */
[----:B------:R-:W-:Y:S01]  /*0ec0*/  IMAD.MOV.U32 R36, RZ, RZ, R30 ;  /* 0x000000ffff247224 */ /* 0x000fe200078e001e */
[----:B------:R-:W-:Y:S01]  /*0ed0*/  MOV R44, 0xf00 ;  /* 0x00000f00002c7802 */ /* 0x000fe20000000f00 */
[----:B------:R-:W-:-:S07]  /*0ee0*/  IMAD.MOV.U32 R37, RZ, RZ, R31 ;  /* 0x000000ffff257224 */ /* 0x000fce00078e001f */
[----:B------:R-:W-:Y:S05]  /*0ef0*/  CALL.REL.NOINC `($__internal_0_$__cuda_sm20_div_rn_f64_full) ;  /* 0x0000001400087944 */ /* 0x000fea0003c00000 */
.L_x_12:
[----:B------:R-:W-:Y:S05]  /*0f00*/  BSYNC.RECONVERGENT B2 ;  /* 0x0000000000027941 */ /* 0x000fea0003800200 */
.L_x_11:
[----:B------:R-:W-:Y:S01]  /*0f10*/  IMAD.WIDE R36, R42, UR12, RZ ;  /* 0x0000000c2a247c25 */ /* 0x000fe2000f8e02ff */
[----:B------:R-:W2:Y:S02]  /*0f20*/  LDG.E.CONSTANT R24, desc[UR6][R24.64+0x4] ;  /* 0x0000040618187981 */ /* 0x000ea4000c1e9900 */
[----:B------:R-:W-:-:S04]  /*0f30*/  LEA R34, P1, R36, UR16, 0x2 ;  /* 0x0000001024227c11 */ /* 0x000fc8000f8210ff */
[----:B------:R-:W-:-:S03]  /*0f40*/  LEA.HI.X R35, R36, UR17, R37, 0x2, P1 ;  /* 0x0000001124237c11 */ /* 0x000fc600088f1425 */
[----:B------:R-:W-:-:S06]  /*0f50*/  IMAD.WIDE R34, R12, 0x4, R34 ;  /* 0x000000040c227825 */ /* 0x000fcc00078e0222 */
[----:B------:R-:W2:Y:S01]  /*0f60*/  LDG.E.CONSTANT R35, desc[UR6][R34.64+0x4] ;  /* 0x0000040622237981 */ /* 0x000ea2000c1e9900 */
[----:B------:R-:W-:Y:S01]  /*0f70*/  DADD R22, R32, R22 ;  /* 0x0000000020167229 */ /* 0x000fe20000000016 */
[----:B------:R-:W-:Y:S07]  /*0f80*/  BSSY.RECONVERGENT B2, `(.L_x_13) ;  /* 0x000001f000027945 */ /* 0x000fee0003800200 */
[----:B------:R-:W-:-:S08]  /*0f90*/  DADD R28, R28, -R22 ;  /* 0x000000001c1c7229 */ /* 0x000fd00000000816 */
[----:B------:R-:W-:Y:S01]  /*0fa0*/  DFMA R20, R30, R28, R20 ;  /* 0x0000001c1e14722b */ /* 0x000fe20000000014 */
[CC--:B--2---:R-:W-:Y:S02]  /*0fb0*/  FSETP.GEU.AND P3, PT, R24.reuse, R35.reuse, PT ;  /* 0x000000231800720b */ /* 0x0c4fe40003f6e000 */
[----:B------:R-:W-:Y:S02]  /*0fc0*/  FSETP.GT.AND P1, PT, R24, R35, PT ;  /* 0x000000231800720b */ /* 0x000fe40003f24000 */
[----:B------:R-:W-:-:S04]  /*0fd0*/  SEL R32, RZ, 0xffffffff, P3 ;  /* 0xffffffffff207807 */ /* 0x000fc80001800000 */
[----:B------:R-:W-:-:S04]  /*0fe0*/  SEL R33, R32, 0x1, !P1 ;  /* 0x0000000120217807 */ /* 0x000fc80004800000 */
[----:B------:R-:W-:-:S13]  /*0ff0*/  ISETP.NE.AND P1, PT, R33, R8, PT ;  /* 0x000000082100720c */ /* 0x000fda0003f25270 */
[----:B------:R-:W-:Y:S05]  /*1000*/  @!P1 BRA `(.L_x_14) ;  /* 0x0000000000589947 */ /* 0x000fea0003800000 */
[----:B------:R-:W-:-:S13]  /*1010*/  FSETP.NE.AND P1, PT, R24, R35, PT ;  /* 0x000000231800720b */ /* 0x000fda0003f25000 */
[----:B------:R-:W-:Y:S05]  /*1020*/  @!P0 BRA P1, `(.L_x_15) ;  /* 0x0000000000408947 */ /* 0x000fea0000800000 */
[----:B------:R-:W-:Y:S02]  /*1030*/  ISETP.NE.AND P1, PT, R33, RZ, PT ;  /* 0x000000ff2100720c */ /* 0x000fe40003f25270 */
[----:B------:R-:W-:-:S13]  /*1040*/  ISETP.NE.AND P3, PT, R8, RZ, PT ;  /* 0x000000ff0800720c */ /* 0x000fda0003f65270 */
[----:B------:R-:W-:Y:S05]  /*1050*/  @!P1 BRA P3, `(.L_x_16) ;  /* 0x0000000000209947 */ /* 0x000fea0001800000 */
[----:B------:R-:W-:-:S13]  /*1060*/  FSETP.EQU.OR P0, PT, R24, R35, !P0 ;  /* 0x000000231800720b */ /* 0x000fda000470a400 */
[----:B------:R-:W-:Y:S05]  /*1070*/  @P0 BRA `(.L_x_14) ;  /* 0x00000000003c0947 */ /* 0x000fea0003800000 */
[----:B------:R-:W-:Y:S01]  /*1080*/  FSETP.LT.AND P0, PT, RZ, UR13, PT ;  /* 0x0000000dff007c0b */ /* 0x000fe2000bf01000 */
[----:B------:R-:W-:Y:S01]  /*1090*/  FMUL R25, R9, R9 ;  /* 0x0000000909197220 */ /* 0x000fe20000400000 */
[----:B------:R-:W-:Y:S02]  /*10a0*/  VIADD R10, R10, 0x2 ;  /* 0x000000020a0a7836 */ /* 0x000fe40000000000 */
[----:B------:R-:W-:-:S09]  /*10b0*/  IMAD.MOV.U32 R8, RZ, RZ, R33 ;  /* 0x000000ffff087224 */ /* 0x000fd200078e0021 */
[----:B------:R-:W-:Y:S01]  /*10c0*/  @P0 FMUL R4, R25, R4 ;  /* 0x0000000419040220 */ /* 0x000fe20000400000 */
[----:B------:R-:W-:Y:S06]  /*10d0*/  BRA `(.L_x_14) ;  /* 0x0000000000247947 */ /* 0x000fec0003800000 */
.L_x_16:
[----:B------:R-:W-:Y:S01]  /*10e0*/  FSETP.LT.AND P0, PT, RZ, UR13, PT ;  /* 0x0000000dff007c0b */ /* 0x000fe2000bf01000 */
[----:B------:R-:W-:Y:S02]  /*10f0*/  VIADD R10, R10, 0x1 ;  /* 0x000000010a0a7836 */ /* 0x000fe40000000000 */
[----:B------:R-:W-:-:S10]  /*1100*/  IMAD.MOV.U32 R8, RZ, RZ, RZ ;  /* 0x000000ffff087224 */ /* 0x000fd400078e00ff */
[----:B------:R-:W-:Y:S01]  /*1110*/  @P0 FMUL R4, R9, R4 ;  /* 0x0000000409040220 */ /* 0x000fe20000400000 */
[----:B------:R-:W-:Y:S06]  /*1120*/  BRA `(.L_x_14) ;  /* 0x0000000000107947 */ /* 0x000fec0003800000 */
.L_x_15:
[----:B------:R-:W-:Y:S01]  /*1130*/  FSETP.LT.AND P0, PT, RZ, UR13, PT ;  /* 0x0000000dff007c0b */ /* 0x000fe2000bf01000 */
[----:B------:R-:W-:Y:S02]  /*1140*/  VIADD R10, R10, 0x1 ;  /* 0x000000010a0a7836 */ /* 0x000fe40000000000 */
[----:B------:R-:W-:-:S10]  /*1150*/  IMAD.MOV.U32 R8, RZ, RZ, R33 ;  /* 0x000000ffff087224 */ /* 0x000fd400078e0021 */
[----:B------:R-:W-:-:S07]  /*1160*/  @P0 FMUL R4, R9, R4 ;  /* 0x0000000409040220 */ /* 0x000fce0000400000 */
.L_x_14:
[----:B------:R-:W-:Y:S05]  /*1170*/  BSYNC.RECONVERGENT B2 ;  /* 0x0000000000027941 */ /* 0x000fea0003800200 */
.L_x_13:
[----:B------:R-:W2:Y:S01]  /*1180*/  LDG.E.CONSTANT R29, desc[UR6][R26.64+0x4] ;  /* 0x000004061a1d7981 */ /* 0x000ea2000c1e9900 */
[----:B------:R-:W0:Y:S01]  /*1190*/  MUFU.RCP R25, R0 ;  /* 0x0000000000197308 */ /* 0x000e220000001000 */
[----:B------:R-:W-:Y:S01]  /*11a0*/  BSSY.RECONVERGENT B4, `(.L_x_17) ;  /* 0x000000c000047945 */ /* 0x000fe20003800200 */
[----:B0-----:R-:W-:-:S04]  /*11b0*/  FFMA R24, -R0, R25, 1 ;  /* 0x3f80000000187423 */ /* 0x001fc80000000119 */
[----:B------:R-:W-:Y:S02]  /*11c0*/  FFMA R24, R25, R24, R25 ;  /* 0x0000001819187223 */ /* 0x000fe40000000019 */
[----:B--2---:R-:W0:Y:S02]  /*11d0*/  FCHK P0, R29, R0 ;  /* 0x000000001d007302 */ /* 0x004e240000000000 */
[----:B------:R-:W-:-:S04]  /*11e0*/  FFMA R25, R29, R24, RZ ;  /* 0x000000181d197223 */ /* 0x000fc800000000ff */
[----:B------:R-:W-:-:S04]  /*11f0*/  FFMA R28, -R0, R25, R29 ;  /* 0x00000019001c7223 */ /* 0x000fc8000000011d */
[----:B------:R-:W-:Y:S01]  /*1200*/  FFMA R24, R24, R28, R25 ;  /* 0x0000001c18187223 */ /* 0x000fe20000000019 */
[----:B0-----:R-:W-:Y:S06]  /*1210*/  @!P0 BRA `(.L_x_18) ;  /* 0x0000000000108947 */ /* 0x001fec0003800000 */
[----:B------:R-:W-:Y:S01]  /*1220*/  IMAD.MOV.U32 R28, RZ, RZ, R0 ;  /* 0x000000ffff1c7224 */ /* 0x000fe200078e0000 */
[----:B------:R-:W-:-:S07]  /*1230*/  MOV R31, 0x1250 ;  /* 0x00001250001f7802 */ /* 0x000fce0000000f00 */
[----:B------:R-:W-:Y:S05]  /*1240*/  CALL.REL.NOINC `($__internal_2_$__cuda_sm3x_div_rn_noftz_f32_slowpath) ;  /* 0x00000018006c7944 */ /* 0x000fea0003c00000 */
[----:B------:R-:W-:-:S07]  /*1250*/  IMAD.MOV.U32 R24, RZ, RZ, R37 ;  /* 0x000000ffff187224 */ /* 0x000fce00078e0025 */
.L_x_18:
[----:B------:R-:W-:Y:S05]  /*1260*/  BSYNC.RECONVERGENT B4 ;  /* 0x0000000000047941 */ /* 0x000fea0003800200 */
.L_x_17:
        /* <DEDUP_REMOVED lines=23> */
[----:B------:R-:W-:Y:S02]  /*13e0*/  MOV R28, R3 ;  /* 0x00000003001c7202 */ /* 0x000fe40000000f00 */
[----:B------:R-:W-:-:S07]  /*13f0*/  MOV R31, 0x1410 ;  /* 0x00001410001f7802 */ /* 0x000fce0000000f00 */
[----:B------:R-:W-:Y:S05]  /*1400*/  CALL.REL.NOINC `($__internal_2_$__cuda_sm3x_div_rn_noftz_f32_slowpath) ;  /* 0x0000001400fc7944 */ /* 0x000fea0003c00000 */
.L_x_21:
[----:B------:R-:W-:Y:S05]  /*1410*/  BSYNC.RECONVERGENT B5 ;  /* 0x0000000000057941 */ /* 0x000fea0003800200 */
.L_x_20:
[----:B------:R-:W-:Y:S05]  /*1420*/  BSYNC.RECONVERGENT B4 ;  /* 0x0000000000047941 */ /* 0x000fea0003800200 */
.L_x_19:
[----:B------:R-:W-:Y:S01]  /*1430*/  IADD3 R6, P0, PT, R6, 0x2, RZ ;  /* 0x0000000206067810 */ /* 0x000fe20007f1e0ff */
[----:B------:R-:W-:Y:S01]  /*1440*/  IMAD.MOV.U32 R24, RZ, RZ, 0x1 ;  /* 0x00000001ff187424 */ /* 0x000fe200078e00ff */
[----:B------:R-:W-:Y:S01]  /*1450*/  F2F.F64.F32 R26, R26 ;  /* 0x0000001a001a7310 */ /* 0x000fe20000201800 */
[----:B------:R-:W-:Y:S02]  /*1460*/  BSSY.RECONVERGENT B2, `(.L_x_22) ;  /* 0x0000017000027945 */ /* 0x000fe40003800200 */
[----:B------:R-:W-:Y:S01]  /*1470*/  IMAD.X R7, RZ, RZ, R7, P0 ;  /* 0x000000ffff077224 */ /* 0x000fe200000e0607 */
[----:B------:R-:W-:-:S04]  /*1480*/  FSETP.GT.AND P0, PT, R37, R2, PT ;  /* 0x000000022500720b */ /* 0x000fc80003f04000 */
[----:B------:R-:W0:Y:S01]  /*1490*/  I2F.F64.U64 R34, R6 ;  /* 0x0000000600227312 */ /* 0x000e220000301800 */
[----:B------:R-:W-:-:S07]  /*14a0*/  FSEL R2, R37, R2, P0 ;  /* 0x0000000225027208 */ /* 0x000fce0000000000 */
[----:B0-----:R-:W0:Y:S02]  /*14b0*/  MUFU.RCP64H R25, R35 ;  /* 0x0000002300197308 */ /* 0x001e240000001800 */
[----:B0-----:R-:W-:-:S08]  /*14c0*/  DFMA R28, -R34, R24, 1 ;  /* 0x3ff00000221c742b */ /* 0x001fd00000000118 */
[----:B------:R-:W-:-:S08]  /*14d0*/  DFMA R28, R28, R28, R28 ;  /* 0x0000001c1c1c722b */ /* 0x000fd0000000001c */
[----:B------:R-:W-:Y:S02]  /*14e0*/  DFMA R28, R24, R28, R24 ;  /* 0x0000001c181c722b */ /* 0x000fe40000000018 */
[----:B------:R-:W-:-:S06]  /*14f0*/  DADD R24, -R22, R26 ;  /* 0x0000000016187229 */ /* 0x000fcc000000011a */
        /* <DEDUP_REMOVED lines=13> */
.L_x_23:
[----:B------:R-:W-:Y:S05]  /*15d0*/  BSYNC.RECONVERGENT B2 ;  /* 0x0000000000027941 */ /* 0x000fea0003800200 */
.L_x_22:
[----:B------:R-:W-:Y:S01]  /*15e0*/  DADD R22, R22, R32 ;  /* 0x0000000016167229 */ /* 0x000fe20000000020 */
[----:B------:R-:W-:-:S07]  /*15f0*/  VIADD R12, R12, 0x2 ;  /* 0x000000020c0c7836 */ /* 0x000fce0000000000 */
[----:B------:R-:W-:-:S08]  /*1600*/  DADD R26, R26, -R22 ;  /* 0x000000001a1a7229 */ /* 0x000fd00000000816 */
[----:B------:R-:W-:Y:S01]  /*1610*/  DFMA R20, R24, R26, R20 ;  /* 0x0000001a1814722b */ /* 0x000fe20000000014 */
[----:B------:R-:W-:Y:S10]  /*1620*/  @P2 BRA `(.L_x_24) ;  /* 0xfffffff000602947 */ /* 0x000ff4000383ffff */
[----:B------:R-:W-:Y:S05]  /*1630*/  BSYNC.RECONVERGENT B0 ;  /* 0x0000000000007941 */ /* 0x000fea0003800200 */
.L_x_3:
[----:B------:R-:W-:-:S05]  /*1640*/  IADD3 R24, P0, PT, R6, 0x1, RZ ;  /* 0x0000000106187810 */ /* 0x000fca0007f1e0ff */
[----:B------:R-:W-:-:S08]  /*1650*/  IMAD.X R25, RZ, RZ, R7, P0 ;  /* 0x000000ffff197224 */ /* 0x000fd000000e0607 */
.L_x_2:
[----:B------:R-:W-:Y:S05]  /*1660*/  BSYNC.RECONVERGENT B1 ;  /* 0x0000000000017941 */ /* 0x000fea0003800200 */
.L_x_1:
[----:B------:R-:W-:Y:S01]  /*1670*/  LOP3.LUT R11, R11, 0x1, RZ, 0xc0, !PT ;  /* 0x000000010b0b7812 */ /* 0x000fe200078ec0ff */
[----:B------:R-:W-:Y:S03]  /*1680*/  BSSY.RECONVERGENT B0, `(.L_x_25) ;  /* 0x0000075000007945 */ /* 0x000fe60003800200 */
[----:B------:R-:W-:-:S13]  /*1690*/  ISETP.NE.U32.AND P0, PT, R11, 0x1, PT ;  /* 0x000000010b00780c */ /* 0x000fda0003f05070 */
[----:B------:R-:W-:Y:S05]  /*16a0*/  @P0 BRA `(.L_x_26) ;  /* 0x0000000400c80947 */ /* 0x000fea0003800000 */
[----:B------:R-:W-:-:S04]  /*16b0*/  IMAD.WIDE R16, R12, 0x4, R16 ;  /* 0x000000040c107825 */ /* 0x000fc800078e0210 */
[----:B------:R-:W-:Y:S02]  /*16c0*/  IMAD.WIDE R18, R12, 0x4, R18 ;  /* 0x000000040c127825 */ /* 0x000fe400078e0212 */
[----:B------:R-:W2:Y:S04]  /*16d0*/  LDG.E.CONSTANT R16, desc[UR6][R16.64] ;  /* 0x0000000610107981 */ /* 0x000ea8000c1e9900 */
[----:B------:R-:W2:Y:S01]  /*16e0*/  LDG.E.CONSTANT R19, desc[UR6][R18.64] ;  /* 0x0000000612137981 */ /* 0x000ea2000c1e9900 */
[----:B------:R-:W-:Y:S01]  /*16f0*/  BSSY.RECONVERGENT B1, `(.L_x_27) ;  /* 0x0000022000017945 */ /* 0x000fe20003800200 */
[CC--:B--2---:R-:W-:Y:S02]  /*1700*/  FSETP.GEU.AND P1, PT, R16.reuse, R19.reuse, PT ;  /* 0x000000131000720b */ /* 0x0c4fe40003f2e000 */
[----:B------:R-:W-:-:S02]  /*1710*/  FSETP.GT.AND P0, PT, R16, R19, PT ;  /* 0x000000131000720b */ /* 0x000fc40003f04000 */
[----:B------:R-:W-:-:S04]  /*1720*/  SEL R0, RZ, 0xffffffff, P1 ;  /* 0xffffffffff007807 */ /* 0x000fc80000800000 */
[----:B------:R-:W-:-:S04]  /*1730*/  SEL R5, R0, 0x1, !P0 ;  /* 0x0000000100057807 */ /* 0x000fc80004000000 */
[----:B------:R-:W-:-:S13]  /*1740*/  ISETP.NE.AND P0, PT, R5, R8, PT ;  /* 0x000000080500720c */ /* 0x000fda0003f05270 */
[----:B------:R-:W-:Y:S05]  /*1750*/  @!P0 BRA `(.L_x_28) ;  /* 0x00000000006c8947 */ /* 0x000fea0003800000 */
[----:B------:R-:W-:Y:S02]  /*1760*/  FSETP.NE.AND P0, PT, R16, R19, PT ;  /* 0x000000131000720b */ /* 0x000fe40003f05000 */
[----:B------:R-:W-:-:S13]  /*1770*/  ISETP.EQ.AND P1, PT, R8, RZ, PT ;  /* 0x000000ff0800720c */ /* 0x000fda0003f22270 */
[----:B------:R-:W-:Y:S05]  /*1780*/  @P0 BRA P1, `(.L_x_29) ;  /* 0x00000000004c0947 */ /* 0x000fea0000800000 */
[----:B------:R-:W-:Y:S02]  /*1790*/  ISETP.NE.AND P1, PT, R5, RZ, PT ;  /* 0x000000ff0500720c */ /* 0x000fe40003f25270 */
[----:B------:R-:W-:-:S13]  /*17a0*/  ISETP.NE.AND P2, PT, R8, RZ, PT ;  /* 0x000000ff0800720c */ /* 0x000fda0003f45270 */
[----:B------:R-:W-:Y:S05]  /*17b0*/  @!P1 BRA P2, `(.L_x_30) ;  /* 0x0000000000289947 */ /* 0x000fea0001000000 */
[----:B------:R-:W-:-:S13]  /*17c0*/  ISETP.EQ.OR P0, PT, R8, RZ, !P0 ;  /* 0x000000ff0800720c */ /* 0x000fda0004702670 */
[----:B------:R-:W-:Y:S05]  /*17d0*/  @P0 BRA `(.L_x_28) ;  /* 0x00000000004c0947 */ /* 0x000fea0003800000 */
[----:B------:R-:W0:Y:S01]  /*17e0*/  LDC R0, c[0x0][0x3d0] ;  /* 0x0000f400ff007b82 */ /* 0x000e220000000800 */
[----:B------:R-:W-:Y:S02]  /*17f0*/  VIADD R10, R10, 0x2 ;  /* 0x000000020a0a7836 */ /* 0x000fe40000000000 */
[----:B------:R-:W-:Y:S01]  /*1800*/  IMAD.MOV.U32 R8, RZ, RZ, R5 ;  /* 0x000000ffff087224 */ /* 0x000fe200078e0005 */
[C---:B0-----:R-:W-:Y:S01]  /*1810*/  FSETP.GT.AND P0, PT, R0.reuse, RZ, PT ;  /* 0x000000ff0000720b */ /* 0x041fe20003f04000 */
[----:B------:R-:W-:-:S04]  /*1820*/  FADD R0, -R0, 1 ;  /* 0x3f80000000007421 */ /* 0x000fc80000000100 */
[----:B------:R-:W-:-:S08]  /*1830*/  FMUL R7, R0, R0 ;  /* 0x0000000000077220 */ /* 0x000fd00000400000 */
[----:B------:R-:W-:Y:S01]  /*1840*/  @P0 FMUL R4, R7, R4 ;  /* 0x0000000407040220 */ /* 0x000fe20000400000 */
[----:B------:R-:W-:Y:S06]  /*1850*/  BRA `(.L_x_28) ;  /* 0x00000000002c7947 */ /* 0x000fec0003800000 */
.L_x_30:
[----:B------:R-:W0:Y:S01]  /*1860*/  LDCU UR4, c[0x0][0x3d0] ;  /* 0x00007a00ff0477ac */ /* 0x000e220008000800 */
[----:B------:R-:W-:Y:S02]  /*1870*/  VIADD R10, R10, 0x1 ;  /* 0x000000010a0a7836 */ /* 0x000fe40000000000 */
[----:B------:R-:W-:Y:S01]  /*1880*/  IMAD.MOV.U32 R8, RZ, RZ, RZ ;  /* 0x000000ffff087224 */ /* 0x000fe200078e00ff */
[----:B0-----:R-:W-:-:S13]  /*1890*/  FSETP.LT.AND P0, PT, RZ, UR4, PT ;  /* 0x00000004ff007c0b */ /* 0x001fda000bf01000 */
[----:B------:R-:W-:Y:S01]  /*18a0*/  @P0 FMUL R4, R9, R4 ;  /* 0x0000000409040220 */ /* 0x000fe20000400000 */
[----:B------:R-:W-:Y:S06]  /*18b0*/  BRA `(.L_x_28) ;  /* 0x0000000000147947 */ /* 0x000fec0003800000 */
.L_x_29:
[----:B------:R-:W0:Y:S01]  /*18c0*/  LDCU UR4, c[0x0][0x3d0] ;  /* 0x00007a00ff0477ac */ /* 0x000e220008000800 */
[----:B------:R-:W-:Y:S01]  /*18d0*/  VIADD R10, R10, 0x1 ;  /* 0x000000010a0a7836 */ /* 0x000fe20000000000 */
[----:B------:R-:W-:Y:S02]  /*18e0*/  MOV R8, R5 ;  /* 0x0000000500087202 */ /* 0x000fe40000000f00 */
[----:B0-----:R-:W-:-:S13]  /*18f0*/  FSETP.LT.AND P0, PT, RZ, UR4, PT ;  /* 0x00000004ff007c0b */ /* 0x001fda000bf01000 */
[----:B------:R-:W-:-:S07]  /*1900*/  @P0 FMUL R4, R9, R4 ;  /* 0x0000000409040220 */ /* 0x000fce0000400000 */
.L_x_28:
[----:B------:R-:W-:Y:S05]  /*1910*/  BSYNC.RECONVERGENT B1 ;  /* 0x0000000000017941 */ /* 0x000fea0003800200 */
.L_x_27:
        /* <DEDUP_REMOVED lines=13> */
[----:B------:R-:W-:-:S07]  /*19f0*/  MOV R31, 0x1a10 ;  /* 0x00001a10001f7802 */ /* 0x000fce0000000f00 */
[----:B------:R-:W-:Y:S05]  /*1a00*/  CALL.REL.NOINC `($__internal_2_$__cuda_sm3x_div_rn_noftz_f32_slowpath) ;  /* 0x00000010007c7944 */ /* 0x000fea0003c00000 */
[----:B------:R-:W-:-:S07]  /*1a10*/  IMAD.MOV.U32 R0, RZ, RZ, R37 ;  /* 0x000000ffff007224 */ /* 0x000fce00078e0025 */
.L_x_32:
[----:B------:R-:W-:Y:S05]  /*1a20*/  BSYNC.RECONVERGENT B1 ;  /* 0x0000000000017941 */ /* 0x000fea0003800200 */
.L_x_31:
[----:B------:R-:W-:Y:S01]  /*1a30*/  I2FP.F32.S32 R5, R8 ;  /* 0x0000000800057245 */ /* 0x000fe20000201400 */
[----:B------:R-:W-:Y:S01]  /*1a40*/  FADD R0, R0, -1 ;  /* 0xbf80000000007421 */ /* 0x000fe20000000000 */
[----:B------:R-:W-:Y:S01]  /*1a50*/  ISETP.NE.AND P0, PT, R8, RZ, PT ;  /* 0x000000ff0800720c */ /* 0x000fe20003f05270 */
[----:B------:R-:W-:Y:S02]  /*1a60*/  BSSY.RECONVERGENT B1, `(.L_x_33) ;  /* 0x0000018000017945 */ /* 0x000fe40003800200 */
[----:B------:R-:W-:-:S05]  /*1a70*/  FMUL R0, R0, R5 ;  /* 0x0000000500007220 */ /* 0x000fca0000400000 */
[----:B------:R-:W-:-:S05]  /*1a80*/  FSEL R8, R0, RZ, P0 ;  /* 0x000000ff00087208 */ /* 0x000fca0000000000 */
[----:B------:R-:W-:-:S04]  /*1a90*/  FADD R5, R8, 1 ;  /* 0x3f80000008057421 */ /* 0x000fc80000000000 */
[----:B------:R-:W-:-:S05]  /*1aa0*/  FMUL R4, R5, R4 ;  /* 0x0000000405047220 */ /* 0x000fca0000400000 */
[----:B------:R-:W-:-:S04]  /*1ab0*/  FSETP.GT.AND P0, PT, R4, R3, PT ;  /* 0x000000030400720b */ /* 0x000fc80003f04000 */
[----:B------:R-:W-:Y:S01]  /*1ac0*/  FSEL R28, R4, R3, P0 ;  /* 0x00000003041c7208 */ /* 0x000fe20000000000 */
[----:B------:R-:W-:-:S03]  /*1ad0*/  IMAD.MOV.U32 R3, RZ, RZ, RZ ;  /* 0x000000ffff037224 */ /* 0x000fc600078e00ff */
        /* <DEDUP_REMOVED lines=15> */
.L_x_35:
[----:B------:R-:W-:Y:S05]  /*1bd0*/  BSYNC.RECONVERGENT B4 ;  /* 0x0000000000047941 */ /* 0x000fea0003800200 */
.L_x_34:
[----:B------:R-:W-:Y:S05]  /*1be0*/  BSYNC.RECONVERGENT B1 ;  /* 0x0000000000017941 */ /* 0x000fea0003800200 */
.L_x_33:
[----:B------:R-:W0:Y:S01]  /*1bf0*/  I2F.F64.U64 R34, R24 ;  /* 0x0000001800227312 */ /* 0x000e220000301800 */
[----:B------:R-:W-:Y:S01]  /*1c00*/  IMAD.MOV.U32 R6, RZ, RZ, 0x1 ;  /* 0x00000001ff067424 */ /* 0x000fe200078e00ff */
[CC--:B------:R-:W-:Y:S01]  /*1c10*/  FSETP.GT.AND P0, PT, R3.reuse, R2.reuse, PT ;  /* 0x000000020300720b */ /* 0x0c0fe20003f04000 */
[----:B------:R-:W-:Y:S03]  /*1c20*/  BSSY.RECONVERGENT B1, `(.L_x_36) ;  /* 0x0000015000017945 */ /* 0x000fe60003800200 */
[----:B------:R-:W-:Y:S02]  /*1c30*/  FSEL R2, R3, R2, P0 ;  /* 0x0000000203027208 */ /* 0x000fe40000000000 */
[----:B------:R-:W1:Y:S08]  /*1c40*/  F2F.F64.F32 R8, R8 ;  /* 0x0000000800087310 */ /* 0x000e700000201800 */
[----:B0-----:R-:W0:Y:S02]  /*1c50*/  MUFU.RCP64H R7, R35 ;  /* 0x0000002300077308 */ /* 0x001e240000001800 */
[----:B0-----:R-:W-:-:S08]  /*1c60*/  DFMA R16, -R34, R6, 1 ;  /* 0x3ff000002210742b */ /* 0x001fd00000000106 */
[----:B------:R-:W-:-:S08]  /*1c70*/  DFMA R16, R16, R16, R16 ;  /* 0x000000101010722b */ /* 0x000fd00000000010 */
[----:B------:R-:W-:Y:S02]  /*1c80*/  DFMA R16, R6, R16, R6 ;  /* 0x000000100610722b */ /* 0x000fe40000000006 */
[----:B-1----:R-:W-:-:S06]  /*1c90*/  DADD R6, -R22, R8 ;  /* 0x0000000016067229 */ /* 0x002fcc0000000108 */
        /* <DEDUP_REMOVED lines=13> */
.L_x_37:
[----:B------:R-:W-:Y:S05]  /*1d70*/  BSYNC.RECONVERGENT B1 ;  /* 0x0000000000017941 */ /* 0x000fea0003800200 */
.L_x_36:
[----:B------:R-:W-:-:S08]  /*1d80*/  DADD R22, R22, R32 ;  /* 0x0000000016167229 */ /* 0x000fd00000000020 */
[----:B------:R-:W-:-:S08]  /*1d90*/  DADD R8, R8, -R22 ;  /* 0x0000000008087229 */ /* 0x000fd00000000816 */
[----:B------:R-:W-:Y:S01]  /*1da0*/  DFMA R20, R6, R8, R20 ;  /* 0x000000080614722b */ /* 0x000fe20000000014 */
[----:B------:R-:W-:Y:S02]  /*1db0*/  IMAD.MOV.U32 R6, RZ, RZ, R24 ;  /* 0x000000ffff067224 */ /* 0x000fe400078e0018 */
[----:B------:R-:W-:-:S08]  /*1dc0*/  IMAD.MOV.U32 R7, RZ, RZ, R25 ;  /* 0x000000ffff077224 */ /* 0x000fd000078e0019 */
.L_x_26:
[----:B------:R-:W-:Y:S05]  /*1dd0*/  BSYNC.RECONVERGENT B0 ;  /* 0x0000000000007941 */ /* 0x000fea0003800200 */
.L_x_25:
[----:B------:R-:W-:Y:S01]  /*1de0*/  ISETP.GE.U32.AND P0, PT, R6, 0x2, PT ;  /* 0x000000020600780c */ /* 0x000fe20003f06070 */
[----:B------:R0:W1:Y:S01]  /*1df0*/  F2F.F32.F64 R22, R22 ;  /* 0x0000001600167310 */ /* 0x0000620000301000 */
[----:B------:R-:W-:Y:S01]  /*1e00*/  BSSY.RECONVERGENT B0, `(.L_x_38) ;  /* 0x0000036000007945 */ /* 0x000fe20003800200 */
[----:B------:R-:W-:Y:S01]  /*1e10*/  FADD R4, R4, -1 ;  /* 0xbf80000004047421 */ /* 0x000fe20000000000 */
[----:B------:R-:W-:Y:S01]  /*1e20*/  ISETP.GE.U32.AND.EX P0, PT, R7, RZ, PT, P0 ;  /* 0x000000ff0700720c */ /* 0x000fe20003f06100 */
[----:B------:R-:W-:Y:S01]  /*1e30*/  IMAD.MOV.U32 R0, RZ, RZ, RZ ;  /* 0x000000ffff007224 */ /* 0x000fe200078e00ff */
[----:B------:R-:W-:-:S11]  /*1e40*/  I2FP.F32.S32 R10, R10 ;  /* 0x0000000a000a7245 */ /* 0x000fd60000201400 */
[----:B01----:R-:W-:Y:S05]  /*1e50*/  @!P0 BRA `(.L_x_39) ;  /* 0x0000000000c08947 */ /* 0x003fea0003800000 */
[----:B------:R-:W-:Y:S01]  /*1e60*/  IADD3 R16, P0, PT, R6, -0x1, RZ ;  /* 0xffffffff06107810 */ /* 0x000fe20007f1e0ff */
[----:B------:R-:W-:Y:S01]  /*1e70*/  IMAD.MOV.U32 R6, RZ, RZ, 0x1 ;  /* 0x00000001ff067424 */ /* 0x000fe200078e00ff */
[----:B------:R-:W-:Y:S01]  /*1e80*/  FSETP.GEU.AND P1, PT, |R21|, 6.5827683646048100446e-37, PT ;  /* 0x036000001500780b */ /* 0x000fe20003f2e200 */
[----:B------:R-:W-:Y:S01]  /*1e90*/  BSSY.RECONVERGENT B1, `(.L_x_40) ;  /* 0x0000013000017945 */ /* 0x000fe20003800200 */
[----:B------:R-:W-:-:S04]  /*1ea0*/  IADD3.X R17, PT, PT, R7, -0x1, RZ, P0, !PT ;  /* 0xffffffff07117810 */ /* 0x000fc800007fe4ff */
[----:B------:R-:W0:Y:S08]  /*1eb0*/  I2F.F64.S64 R34, R16 ;  /* 0x0000001000227312 */ /* 0x000e300000301c00 */
[----:B0-----:R-:W0:Y:S02]  /*1ec0*/  MUFU.RCP64H R7, R35 ;  /* 0x0000002300077308 */ /* 0x001e240000001800 */
[----:B0-----:R-:W-:-:S08]  /*1ed0*/  DFMA R8, -R34, R6, 1 ;  /* 0x3ff000002208742b */ /* 0x001fd00000000106 */
[----:B------:R-:W-:-:S08]  /*1ee0*/  DFMA R8, R8, R8, R8 ;  /* 0x000000080808722b */ /* 0x000fd00000000008 */
[----:B------:R-:W-:-:S08]  /*1ef0*/  DFMA R8, R6, R8, R6 ;  /* 0x000000080608722b */ /* 0x000fd00000000006 */
[----:B------:R-:W-:-:S08]  /*1f00*/  DFMA R6, -R34, R8, 1 ;  /* 0x3ff000002206742b */ /* 0x000fd00000000108 */
        /* <DEDUP_REMOVED lines=8> */
[----:B------:R-:W-:Y:S02]  /*1f90*/  MOV R37, R21 ;  /* 0x0000001500257202 */ /* 0x000fe40000000f00 */
[----:B------:R-:W-:-:S07]  /*1fa0*/  MOV R44, 0x1fc0 ;  /* 0x00001fc0002c7802 */ /* 0x000fce0000000f00 */
[----:B------:R-:W-:Y:S05]  /*1fb0*/  CALL.REL.NOINC `($__internal_0_$__cuda_sm20_div_rn_f64_full) ;  /* 0x0000000000d87944 */ /* 0x000fea0003c00000 */
.L_x_41:
[----:B------:R-:W-:Y:S05]  /*1fc0*/  BSYNC.RECONVERGENT B1 ;  /* 0x0000000000017941 */ /* 0x000fea0003800200 */
.L_x_40:
[----:B------:R-:W-:-:S14]  /*1fd0*/  DSETP.GT.AND P0, PT, R32, RZ, PT ;  /* 0x000000ff2000722a */ /* 0x000fdc0003f04000 */
[----:B------:R-:W-:Y:S05]  /*1fe0*/  @!P0 BRA `(.L_x_39) ;  /* 0x00000000005c8947 */ /* 0x000fea0003800000 */
[----:B------:R-:W0:Y:S01]  /*1ff0*/  MUFU.RSQ64H R7, R33 ;  /* 0x0000002100077308 */ /* 0x000e220000001c00 */
[----:B------:R-:W-:Y:S01]  /*2000*/  VIADD R6, R33, 0xfcb00000 ;  /* 0xfcb0000021067836 */ /* 0x000fe20000000000 */
[----:B------:R-:W-:Y:S01]  /*2010*/  BSSY.RECONVERGENT B1, `(.L_x_42) ;  /* 0x0000013000017945 */ /* 0x000fe20003800200 */
[----:B------:R-:W-:Y:S02]  /*2020*/  IMAD.MOV.U32 R16, RZ, RZ, 0x0 ;  /* 0x00000000ff107424 */ /* 0x000fe400078e00ff */
[----:B------:R-:W-:Y:S01]  /*2030*/  IMAD.MOV.U32 R17, RZ, RZ, 0x3fd80000 ;  /* 0x3fd80000ff117424 */ /* 0x000fe200078e00ff */
[----:B------:R-:W-:Y:S01]  /*2040*/  ISETP.GE.U32.AND P0, PT, R6, 0x7ca00000, PT ;  /* 0x7ca000000600780c */ /* 0x000fe20003f06070 */
[----:B0-----:R-:W-:-:S08]  /*2050*/  DMUL R8, R6, R6 ;  /* 0x0000000606087228 */ /* 0x001fd00000000000 */
[----:B------:R-:W-:-:S08]  /*2060*/  DFMA R8, -R8, R32, 1 ;  /* 0x3ff000000808742b */ /* 0x000fd00000000120 */
[----:B------:R-:W-:Y:S02]  /*2070*/  DFMA R16, R8, R16, 0.5 ;  /* 0x3fe000000810742b */ /* 0x000fe40000000010 */
[----:B------:R-:W-:-:S08]  /*2080*/  DMUL R8, R6, R8 ;  /* 0x0000000806087228 */ /* 0x000fd00000000000 */
[----:B------:R-:W-:-:S08]  /*2090*/  DFMA R18, R16, R8, R6 ;  /* 0x000000081012722b */ /* 0x000fd00000000006 */
[----:B------:R-:W-:Y:S02]  /*20a0*/  DMUL R20, R18, R32 ;  /* 0x0000002012147228 */ /* 0x000fe40000000000 */
[----:B------:R-:W-:Y:S02]  /*20b0*/  VIADD R17, R19, 0xfff00000 ;  /* 0xfff0000013117836 */ /* 0x000fe40000000000 */
[----:B------:R-:W-:-:S04]  /*20c0*/  IMAD.MOV.U32 R16, RZ, RZ, R18 ;  /* 0x000000ffff107224 */ /* 0x000fc800078e0012 */
[----:B------:R-:W-:-:S08]  /*20d0*/  DFMA R24, R20, -R20, R32 ;  /* 0x800000141418722b */ /* 0x000fd00000000020 */
[----:B------:R-:W-:Y:S01]  /*20e0*/  DFMA R8, R24, R16, R20 ;  /* 0x000000101808722b */ /* 0x000fe20000000014 */
[----:B------:R-:W-:Y:S10]  /*20f0*/  @!P0 BRA `(.L_x_43) ;  /* 0x0000000000108947 */ /* 0x000ff40003800000 */
[----:B------:R-:W-:Y:S01]  /*2100*/  IMAD.MOV.U32 R8, RZ, RZ, R32 ;  /* 0x000000ffff087224 */ /* 0x000fe200078e0020 */
[----:B------:R-:W-:Y:S01]  /*2110*/  MOV R0, 0x2140 ;  /* 0x0000214000007802 */ /* 0x000fe20000000f00 */
[----:B------:R-:W-:-:S07]  /*2120*/  IMAD.MOV.U32 R9, RZ, RZ, R33 ;  /* 0x000000ffff097224 */ /* 0x000fce00078e0021 */
[----:B------:R-:W-:Y:S05]  /*2130*/  CALL.REL.NOINC `($__internal_1_$__cuda_sm20_dsqrt_rn_f64_mediumpath_v1) ;  /* 0x0000000400fc7944 */ /* 0x000fea0003c00000 */
.L_x_43:
[----:B------:R-:W-:Y:S05]  /*2140*/  BSYNC.RECONVERGENT B1 ;  /* 0x0000000000017941 */ /* 0x000fea0003800200 */
.L_x_42:
[----:B------:R0:W1:Y:S02]  /*2150*/  F2F.F32.F64 R0, R8 ;  /* 0x0000000800007310 */ /* 0x0000640000301000 */
.L_x_39:
[----:B------:R-:W-:Y:S05]  /*2160*/  BSYNC.RECONVERGENT B0 ;  /* 0x0000000000007941 */ /* 0x000fea0003800200 */
.L_x_38:
[----:B------:R-:W2:Y:S01]  /*2170*/  LDC R5, c[0x0][0x3d4] ;  /* 0x0000f500ff057b82 */ /* 0x000ea20000000800 */
[----:B------:R-:W3:Y:S02]  /*2180*/  LDCU UR4, c[0x0][0x3a4] ;  /* 0x00007480ff0477ac */ /* 0x000ee40008000800 */
[----:B---3--:R-:W-:Y:S01]  /*2190*/  IMAD.WIDE R14, R13, UR4, R14 ;  /* 0x000000040d0e7c25 */ /* 0x008fe2000f8e020e */
[----:B--2---:R-:W-:-:S13]  /*21a0*/  ISETP.GE.AND P0, PT, R5, 0x1, PT ;  /* 0x000000010500780c */ /* 0x004fda0003f06270 */
[----:B------:R-:W-:Y:S05]  /*21b0*/  @!P0 EXIT ;  /* 0x000000000000894d */ /* 0x000fea0003800000 */
[----:B------:R-:W2:Y:S01]  /*21c0*/  LDCU.64 UR4, c[0x0][0x3d8] ;  /* 0x00007b00ff0477ac */ /* 0x000ea20008000a00 */
[----:B0-----:R-:W-:Y:S01]  /*21d0*/  SHF.R.S32.HI R8, RZ, 0x1f, R5 ;  /* 0x0000001fff087819 */ /* 0x001fe20000011405 */
[-C--:B------:R-:W-:Y:S01]  /*21e0*/  IMAD R3, R15, R5.reuse, RZ ;  /* 0x000000050f037224 */ /* 0x080fe200078e02ff */
[----:B------:R-:W-:Y:S01]  /*21f0*/  ISETP.NE.AND P1, PT, R5, 0x1, PT ;  /* 0x000000010500780c */ /* 0x000fe20003f25270 */
[----:B------:R-:W-:-:S04]  /*2200*/  IMAD.WIDE.U32 R6, R14, R5, RZ ;  /* 0x000000050e067225 */ /* 0x000fc800078e00ff */
[----:B------:R-:W-:-:S04]  /*2210*/  IMAD R3, R14, R8, R3 ;  /* 0x000000080e037224 */ /* 0x000fc800078e0203 */
[----:B------:R-:W-:Y:S01]  /*2220*/  IMAD.IADD R3, R7, 0x1, R3 ;  /* 0x0000000107037824 */ /* 0x000fe200078e0203 */
[----:B--2---:R-:W-:-:S04]  /*2230*/  LEA R8, P0, R6, UR4, 0x2 ;  /* 0x0000000406087c11 */ /* 0x004fc8000f8010ff */
[----:B------:R-:W-:-:S05]  /*2240*/  LEA.HI.X R9, R6, UR5, R3, 0x2, P0 ;  /* 0x0000000506097c11 */ /* 0x000fca00080f1403 */
[----:B------:R0:W-:Y:S01]  /*2250*/  STG.E desc[UR6][R8.64], R4 ;  /* 0x0000000408007986 */ /* 0x0001e2000c101906 */
[----:B------:R-:W-:Y:S05]  /*2260*/  @!P1 EXIT ;  /* 0x000000000000994d */ /* 0x000fea0003800000 */
[----:B------:R-:W-:Y:S01]  /*2270*/  ISETP.GE.U32.AND P0, PT, R5, 0x3, PT ;  /* 0x000000030500780c */ /* 0x000fe20003f06070 */
[----:B------:R2:W-:-:S12]  /*2280*/  STG.E desc[UR6][R8.64+0x4], R10 ;  /* 0x0000040a08007986 */ /* 0x0005d8000c101906 */
[----:B--2---:R-:W-:Y:S05]  /*2290*/  @!P0 EXIT ;  /* 0x000000000000894d */ /* 0x004fea0003800000 */
[----:B------:R-:W-:Y:S01]  /*22a0*/  ISETP.NE.AND P0, PT, R5, 0x3, PT ;  /* 0x000000030500780c */ /* 0x000fe20003f05270 */
[----:B------:R2:W-:-:S12]  /*22b0*/  STG.E desc[UR6][R8.64+0x8], R2 ;  /* 0x0000080208007986 */ /* 0x0005d8000c101906 */
[----:B--2---:R-:W-:Y:S05]  /*22c0*/  @!P0 EXIT ;  /* 0x000000000000894d */ /* 0x004fea0003800000 */
[----:B------:R-:W-:Y:S01]  /*22d0*/  ISETP.GE.U32.AND P0, PT, R5, 0x5, PT ;  /* 0x000000050500780c */ /* 0x000fe20003f06070 */
[----:B------:R2:W-:-:S12]  /*22e0*/  STG.E desc[UR6][R8.64+0xc], R22 ;  /* 0x00000c1608007986 */ /* 0x0005d8000c101906 */
[----:B--2---:R-:W-:Y:S05]  /*22f0*/  @!P0 EXIT ;  /* 0x000000000000894d */ /* 0x004fea0003800000 */
[----:B-1----:R-:W-:Y:S01]  /*2300*/  STG.E desc[UR6][R8.64+0x10], R0 ;  /* 0x0000100008007986 */ /* 0x002fe2000c101906 */
[----:B------:R-:W-:Y:S05]  /*2310*/  EXIT ;  /* 0x000000000000794d */ /* 0x000fea0003800000 */
        .weak           $__internal_0_$__cuda_sm20_div_rn_f64_full
        .type           $__internal_0_$__cuda_sm20_div_rn_f64_full,@function
        .size           $__internal_0_$__cuda_sm20_div_rn_f64_full,($__internal_1_$__cuda_sm20_dsqrt_rn_f64_mediumpath_v1 - $__internal_0_$__cuda_sm20_div_rn_f64_full)
$__internal_0_$__cuda_sm20_div_rn_f64_full:
[C---:B------:R-:W-:Y:S01]  /*2320*/  FSETP.GEU.AND P1, PT, |R35|.reuse, 1.469367938527859385e-39, PT ;  /* 0x001000002300780b */ /* 0x040fe20003f2e200 */
[----:B------:R-:W-:Y:S01]  /*2330*/  IMAD.MOV.U32 R50, RZ, RZ, 0x1 ;  /* 0x00000001ff327424 */ /* 0x000fe200078e00ff */
[----:B------:R-:W-:Y:S01]  /*2340*/  LOP3.LUT R32, R35, 0x800fffff, RZ, 0xc0, !PT ;  /* 0x800fffff23207812 */ /* 0x000fe200078ec0ff */
[----:B------:R-:W-:Y:S01]  /*2350*/  IMAD.MOV.U32 R46, RZ, RZ, 0x1ca00000 ;  /* 0x1ca00000ff2e7424 */ /* 0x000fe200078e00ff */
[C---:B------:R-:W-:Y:S01]  /*2360*/  FSETP.GEU.AND P4, PT, |R37|.reuse, 1.469367938527859385e-39, PT ;  /* 0x001000002500780b */ /* 0x040fe20003f8e200 */
[----:B------:R-:W-:Y:S01]  /*2370*/  BSSY.RECONVERGENT B3, `(.L_x_44) ;  /* 0x0000057000037945 */ /* 0x000fe20003800200 */
[----:B------:R-:W-:Y:S01]  /*2380*/  LOP3.LUT R33, R32, 0x3ff00000, RZ, 0xfc, !PT ;  /* 0x3ff0000020217812 */ /* 0x000fe200078efcff */
[----:B------:R-:W-:Y:S01]  /*2390*/  IMAD.MOV.U32 R32, RZ, RZ, R34 ;  /* 0x000000ffff207224 */ /* 0x000fe200078e0022 */
[----:B------:R-:W-:Y:S02]  /*23a0*/  LOP3.LUT R45, R37, 0x7ff00000, RZ, 0xc0, !PT ;  /* 0x7ff00000252d7812 */ /* 0x000fe400078ec0ff */
[----:B------:R-:W-:-:S03]  /*23b0*/  LOP3.LUT R48, R35, 0x7ff00000, RZ, 0xc0, !PT ;  /* 0x7ff0000023307812 */ /* 0x000fc600078ec0ff */
[----:B------:R-:W-:Y:S01]  /*23c0*/  @!P1 DMUL R32, R34, 8.98846567431157953865e+307 ;  /* 0x7fe0000022209828 */ /* 0x000fe20000000000 */
[----:B------:R-:W-:Y:S01]  /*23d0*/  ISETP.GE.U32.AND P3, PT, R45, R48, PT ;  /* 0x000000302d00720c */ /* 0x000fe20003f66070 */
[----:B------:R-:W-:Y:S02]  /*23e0*/  IMAD.MOV.U32 R47, RZ, RZ, R45 ;  /* 0x000000ffff2f7224 */ /* 0x000fe400078e002d */
[----:B------:R-:W-:Y:S01]  /*23f0*/  @!P4 LOP3.LUT R38, R35, 0x7ff00000, RZ, 0xc0, !PT ;  /* 0x7ff000002326c812 */ /* 0x000fe200078ec0ff */
[----:B------:R-:W-:Y:S01]  /*2400*/  @!P4 IMAD.MOV.U32 R40, RZ, RZ, RZ ;  /* 0x000000ffff28c224 */ /* 0x000fe200078e00ff */
[----:B------:R-:W0:Y:S01]  /*2410*/  MUFU.RCP64H R51, R33 ;  /* 0x0000002100337308 */ /* 0x000e220000001800 */
[----:B------:R-:W-:Y:S02]  /*2420*/  SEL R39, R46, 0x63400000, !P3 ;  /* 0x634000002e277807 */ /* 0x000fe40005800000 */
[----:B------:R-:W-:Y:S02]  /*2430*/  @!P4 ISETP.GE.U32.AND P5, PT, R45, R38, PT ;  /* 0x000000262d00c20c */ /* 0x000fe40003fa6070 */
[----:B------:R-:W-:-:S02]  /*2440*/  LOP3.LUT R39, R39, 0x800fffff, R37, 0xf8, !PT ;  /* 0x800fffff27277812 */ /* 0x000fc400078ef825 */
[----:B------:R-:W-:Y:S02]  /*2450*/  @!P4 SEL R41, R46, 0x63400000, !P5 ;  /* 0x634000002e29c807 */ /* 0x000fe40006800000 */
[----:B------:R-:W-:Y:S02]  /*2460*/  @!P1 LOP3.LUT R48, R33, 0x7ff00000, RZ, 0xc0, !PT ;  /* 0x7ff0000021309812 */ /* 0x000fe400078ec0ff */
[----:B------:R-:W-:-:S04]  /*2470*/  @!P4 LOP3.LUT R38, R41, 0x80000000, R37, 0xf8, !PT ;  /* 0x800000002926c812 */ /* 0x000fc800078ef825 */
[----:B------:R-:W-:Y:S01]  /*2480*/  @!P4 LOP3.LUT R41, R38, 0x100000, RZ, 0xfc, !PT ;  /* 0x001000002629c812 */ /* 0x000fe200078efcff */
[----:B0-----:R-:W-:Y:S01]  /*2490*/  DFMA R52, R50, -R32, 1 ;  /* 0x3ff000003234742b */ /* 0x001fe20000000820 */
[----:B------:R-:W-:-:S06]  /*24a0*/  MOV R38, R36 ;  /* 0x0000002400267202 */ /* 0x000fcc0000000f00 */
[----:B------:R-:W-:Y:S02]  /*24b0*/  @!P4 DFMA R38, R38, 2, -R40 ;  /* 0x400000002626c82b */ /* 0x000fe40000000828 */
[----:B------:R-:W-:-:S08]  /*24c0*/  DFMA R52, R52, R52, R52 ;  /* 0x000000343434722b */ /* 0x000fd00000000034 */
[----:B------:R-:W-:Y:S01]  /*24d0*/  DFMA R50, R50, R52, R50 ;  /* 0x000000343232722b */ /* 0x000fe20000000032 */
[----:B------:R-:W-:-:S05]  /*24e0*/  @!P4 LOP3.LUT R47, R39, 0x7ff00000, RZ, 0xc0, !PT ;  /* 0x7ff00000272fc812 */ /* 0x000fca00078ec0ff */
[----:B------:R-:W-:Y:S02]  /*24f0*/  VIADD R49, R47, 0xffffffff ;  /* 0xffffffff2f317836 */ /* 0x000fe40000000000 */
[----:B------:R-:W-:-:S03]  /*2500*/  DFMA R52, R50, -R32, 1 ;  /* 0x3ff000003234742b */ /* 0x000fc60000000820 */
[----:B------:R-:W-:Y:S01]  /*2510*/  ISETP.GT.U32.AND P1, PT, R49, 0x7feffffe, PT ;  /* 0x7feffffe3100780c */ /* 0x000fe20003f24070 */
[----:B------:R-:W-:-:S04]  /*2520*/  VIADD R49, R48, 0xffffffff ;  /* 0xffffffff30317836 */ /* 0x000fc80000000000 */
[----:B------:R-:W-:Y:S01]  /*2530*/  DFMA R52, R50, R52, R50 ;  /* 0x000000343234722b */ /* 0x000fe20000000032 */
[----:B------:R-:W-:-:S07]  /*2540*/  ISETP.GT.U32.OR P1, PT, R49, 0x7feffffe, P1 ;  /* 0x7feffffe3100780c */ /* 0x000fce0000f24470 */
[----:B------:R-:W-:-:S08]  /*2550*/  DMUL R50, R52, R38 ;  /* 0x0000002634327228 */ /* 0x000fd00000000000 */
[----:B------:R-:W-:-:S08]  /*2560*/  DFMA R40, R50, -R32, R38 ;  /* 0x800000203228722b */ /* 0x000fd00000000026 */
[----:B------:R-:W-:Y:S01]  /*2570*/  DFMA R40, R52, R40, R50 ;  /* 0x000000283428722b */ /* 0x000fe20000000032 */
[----:B------:R-:W-:Y:S10]  /*2580*/  @P1 BRA `(.L_x_45) ;  /* 0x0000000000741947 */ /* 0x000ff40003800000 */
[----:B------:R-:W-:-:S04]  /*2590*/  LOP3.LUT R36, R35, 0x7ff00000, RZ, 0xc0, !PT ;  /* 0x7ff0000023247812 */ /* 0x000fc800078ec0ff */
[CC--:B------:R-:W-:Y:S02]  /*25a0*/  VIADDMNMX R37, R45.reuse, -R36.reuse, 0xb9600000, !PT ;  /* 0xb96000002d257446 */ /* 0x0c0fe40007800924 */
[----:B------:R-:W-:Y:S02]  /*25b0*/  ISETP.GE.U32.AND P1, PT, R45, R36, PT ;  /* 0x000000242d00720c */ /* 0x000fe40003f26070 */
[----:B------:R-:W-:Y:S02]  /*25c0*/  VIMNMX R37, PT, PT, R37, 0x46a00000, PT ;  /* 0x46a0000025257848 */ /* 0x000fe40003fe0100 */
[----:B------:R-:W-:-:S05]  /*25d0*/  SEL R46, R46, 0x63400000, !P1 ;  /* 0x634000002e2e7807 */ /* 0x000fca0004800000 */
[----:B------:R-:W-:Y:S02]  /*25e0*/  IMAD.IADD R37, R37, 0x1, -R46 ;  /* 0x0000000125257824 */ /* 0x000fe400078e0a2e */
[----:B------:R-:W-:Y:S02]  /*25f0*/  IMAD.MOV.U32 R46, RZ, RZ, RZ ;  /* 0x000000ffff2e7224 */ /* 0x000fe400078e00ff */
[----:B------:R-:W-:-:S06]  /*2600*/  VIADD R47, R37, 0x7fe00000 ;  /* 0x7fe00000252f7836 */ /* 0x000fcc0000000000 */
[----:B------:R-:W-:-:S10]  /*2610*/  DMUL R50, R40, R46 ;  /* 0x0000002e28327228 */ /* 0x000fd40000000000 */
[----:B------:R-:W-:-:S13]  /*2620*/  FSETP.GTU.AND P1, PT, |R51|, 1.469367938527859385e-39, PT ;  /* 0x001000003300780b */ /* 0x000fda0003f2c200 */
[----:B------:R-:W-:Y:S05]  /*2630*/  @P1 BRA `(.L_x_46) ;  /* 0x0000000000a81947 */ /* 0x000fea0003800000 */
[----:B------:R-:W-:-:S06]  /*2640*/  DFMA R32, R40, -R32, R38 ;  /* 0x800000202820722b */ /* 0x000fcc0000000026 */
[----:B------:R-:W-:-:S04]  /*2650*/  IMAD.MOV.U32 R32, RZ, RZ, RZ ;  /* 0x000000ffff207224 */ /* 0x000fc800078e00ff */
[C---:B------:R-:W-:Y:S02]  /*2660*/  FSETP.NEU.AND P1, PT, R33.reuse, RZ, PT ;  /* 0x000000ff2100720b */ /* 0x040fe40003f2d000 */
[----:B------:R-:W-:-:S04]  /*2670*/  LOP3.LUT R34, R33, 0x80000000, R35, 0x48, !PT ;  /* 0x8000000021227812 */ /* 0x000fc800078e4823 */
[----:B------:R-:W-:-:S07]  /*2680*/  LOP3.LUT R33, R34, R47, RZ, 0xfc, !PT ;  /* 0x0000002f22217212 */ /* 0x000fce00078efcff */
[----:B------:R-:W-:Y:S05]  /*2690*/  @!P1 BRA `(.L_x_46) ;  /* 0x0000000000909947 */ /* 0x000fea0003800000 */
[----:B------:R-:W-:Y:S01]  /*26a0*/  IMAD.MOV R39, RZ, RZ, -R37 ;  /* 0x000000ffff277224 */ /* 0x000fe200078e0a25 */
[----:B------:R-:W-:Y:S01]  /*26b0*/  DMUL.RP R32, R40, R32 ;  /* 0x0000002028207228 */ /* 0x000fe20000008000 */
[----:B------:R-:W-:Y:S01]  /*26c0*/  IMAD.MOV.U32 R38, RZ, RZ, RZ ;  /* 0x000000ffff267224 */ /* 0x000fe200078e00ff */
[----:B------:R-:W-:-:S05]  /*26d0*/  IADD3 R37, PT, PT, -R37, -0x43300000, RZ ;  /* 0xbcd0000025257810 */ /* 0x000fca0007ffe1ff */
[----:B------:R-:W-:-:S03]  /*26e0*/  DFMA R38, R50, -R38, R40 ;  /* 0x800000263226722b */ /* 0x000fc60000000028 */
[----:B------:R-:W-:-:S07]  /*26f0*/  LOP3.LUT R34, R33, R34, RZ, 0x3c, !PT ;  /* 0x0000002221227212 */ /* 0x000fce00078e3cff */
[----:B------:R-:W-:-:S04]  /*2700*/  FSETP.NEU.AND P1, PT, |R39|, R37, PT ;  /* 0x000000252700720b */ /* 0x000fc80003f2d200 */
[----:B------:R-:W-:Y:S02]  /*2710*/  FSEL R32, R32, R50, !P1 ;  /* 0x0000003220207208 */ /* 0x000fe40004800000 */
[----:B------:R-:W-:-:S03]  /*2720*/  FSEL R33, R34, R51, !P1 ;  /* 0x0000003322217208 */ /* 0x000fc60004800000 */
[----:B------:R-:W-:Y:S01]  /*2730*/  IMAD.MOV.U32 R50, RZ, RZ, R32 ;  /* 0x000000ffff327224 */ /* 0x000fe200078e0020 */
[----:B------:R-:W-:Y:S01]  /*2740*/  MOV R51, R33 ;  /* 0x0000002100337202 */ /* 0x000fe20000000f00 */
[----:B------:R-:W-:Y:S06]  /*2750*/  BRA `(.L_x_46) ;  /* 0x0000000000607947 */ /* 0x000fec0003800000 */
.L_x_45:
[----:B------:R-:W-:-:S14]  /*2760*/  DSETP.NAN.AND P1, PT, R36, R36, PT ;  /* 0x000000242400722a */ /* 0x000fdc0003f28000 */
[----:B------:R-:W-:Y:S05]  /*2770*/  @P1 BRA `(.L_x_47) ;  /* 0x00000000004c1947 */ /* 0x000fea0003800000 */
[----:B------:R-:W-:-:S14]  /*2780*/  DSETP.NAN.AND P1, PT, R34, R34, PT ;  /* 0x000000222200722a */ /* 0x000fdc0003f28000 */
[----:B------:R-:W-:Y:S05]  /*2790*/  @P1 BRA `(.L_x_48) ;  /* 0x0000000000341947 */ /* 0x000fea0003800000 */
[----:B------:R-:W-:Y:S01]  /*27a0*/  ISETP.NE.AND P1, PT, R47, R48, PT ;  /* 0x000000302f00720c */ /* 0x000fe20003f25270 */
[----:B------:R-:W-:Y:S02]  /*27b0*/  IMAD.MOV.U32 R50, RZ, RZ, 0x0 ;  /* 0x00000000ff327424 */ /* 0x000fe400078e00ff */
[----:B------:R-:W-:-:S10]  /*27c0*/  IMAD.MOV.U32 R51, RZ, RZ, -0x80000 ;  /* 0xfff80000ff337424 */ /* 0x000fd400078e00ff */
[----:B------:R-:W-:Y:S05]  /*27d0*/  @!P1 BRA `(.L_x_46) ;  /* 0x0000000000409947 */ /* 0x000fea0003800000 */
[----:B------:R-:W-:Y:S02]  /*27e0*/  ISETP.NE.AND P1, PT, R47, 0x7ff00000, PT ;  /* 0x7ff000002f00780c */ /* 0x000fe40003f25270 */
[----:B------:R-:W-:Y:S02]  /*27f0*/  LOP3.LUT R35, R37, 0x80000000, R35, 0x48, !PT ;  /* 0x8000000025237812 */ /* 0x000fe400078e4823 */
[----:B------:R-:W-:-:S13]  /*2800*/  ISETP.EQ.OR P1, PT, R48, RZ, !P1 ;  /* 0x000000ff3000720c */ /* 0x000fda0004f22670 */
[----:B------:R-:W-:Y:S01]  /*2810*/  @P1 LOP3.LUT R32, R35, 0x7ff00000, RZ, 0xfc, !PT ;  /* 0x7ff0000023201812 */ /* 0x000fe200078efcff */
[----:B------:R-:W-:Y:S02]  /*2820*/  @!P1 IMAD.MOV.U32 R50, RZ, RZ, RZ ;  /* 0x000000ffff329224 */ /* 0x000fe400078e00ff */
[----:B------:R-:W-:Y:S02]  /*2830*/  @!P1 IMAD.MOV.U32 R51, RZ, RZ, R35 ;  /* 0x000000ffff339224 */ /* 0x000fe400078e0023 */
[----:B------:R-:W-:Y:S02]  /*2840*/  @P1 IMAD.MOV.U32 R50, RZ, RZ, RZ ;  /* 0x000000ffff321224 */ /* 0x000fe400078e00ff */
[----:B------:R-:W-:Y:S01]  /*2850*/  @P1 IMAD.MOV.U32 R51, RZ, RZ, R32 ;  /* 0x000000ffff331224 */ /* 0x000fe200078e0020 */
[----:B------:R-:W-:Y:S06]  /*2860*/  BRA `(.L_x_46) ;  /* 0x00000000001c7947 */ /* 0x000fec0003800000 */
.L_x_48:
[----:B------:R-:W-:Y:S01]  /*2870*/  LOP3.LUT R33, R35, 0x80000, RZ, 0xfc, !PT ;  /* 0x0008000023217812 */ /* 0x000fe200078efcff */
[----:B------:R-:W-:-:S04]  /*2880*/  IMAD.MOV.U32 R50, RZ, RZ, R34 ;  /* 0x000000ffff327224 */ /* 0x000fc800078e0022 */
[----:B------:R-:W-:Y:S01]  /*2890*/  IMAD.MOV.U32 R51, RZ, RZ, R33 ;  /* 0x000000ffff337224 */ /* 0x000fe200078e0021 */
[----:B------:R-:W-:Y:S06]  /*28a0*/  BRA `(.L_x_46) ;  /* 0x00000000000c7947 */ /* 0x000fec0003800000 */
.L_x_47:
[----:B------:R-:W-:Y:S01]  /*28b0*/  LOP3.LUT R33, R37, 0x80000, RZ, 0xfc, !PT ;  /* 0x0008000025217812 */ /* 0x000fe200078efcff */
[----:B------:R-:W-:-:S04]  /*28c0*/  IMAD.MOV.U32 R50, RZ, RZ, R36 ;  /* 0x000000ffff327224 */ /* 0x000fc800078e0024 */
[----:B------:R-:W-:-:S07]  /*28d0*/  IMAD.MOV.U32 R51, RZ, RZ, R33 ;  /* 0x000000ffff337224 */ /* 0x000fce00078e0021 */
.L_x_46:
[----:B------:R-:W-:Y:S05]  /*28e0*/  BSYNC.RECONVERGENT B3 ;  /* 0x0000000000037941 */ /* 0x000fea0003800200 */
.L_x_44:
[----:B------:R-:W-:Y:S01]  /*28f0*/  IMAD.MOV.U32 R45, RZ, RZ, 0x0 ;  /* 0x00000000ff2d7424 */ /* 0x000fe200078e00ff */
[----:B------:R-:W-:Y:S01]  /*2900*/  MOV R33, R51 ;  /* 0x0000003300217202 */ /* 0x000fe20000000f00 */
[----:B------:R-:W-:Y:S02]  /*2910*/  IMAD.MOV.U32 R32, RZ, RZ, R50 ;  /* 0x000000ffff207224 */ /* 0x000fe400078e0032 */
[----:B------:R-:W-:Y:S05]  /*2920*/  RET.REL.NODEC R44 `(double_cross_backtest_f32) ;  /* 0xffffffd42cb47950 */ /* 0x000fea0003c3ffff */
        .weak           $__internal_1_$__cuda_sm20_dsqrt_rn_f64_mediumpath_v1
        .type           $__internal_1_$__cuda_sm20_dsqrt_rn_f64_mediumpath_v1,@function
        .size           $__internal_1_$__cuda_sm20_dsqrt_rn_f64_mediumpath_v1,($__internal_2_$__cuda_sm3x_div_rn_noftz_f32_slowpath - $__internal_1_$__cuda_sm20_dsqrt_rn_f64_mediumpath_v1)
$__internal_1_$__cuda_sm20_dsqrt_rn_f64_mediumpath_v1:
[----:B------:R-:W-:Y:S01]  /*2930*/  ISETP.GE.U32.AND P0, PT, R6, -0x3400000, PT ;  /* 0xfcc000000600780c */ /* 0x000fe20003f06070 */
[----:B------:R-:W-:Y:S01]  /*2940*/  BSSY.RECONVERGENT B2, `(.L_x_49) ;  /* 0x0000026000027945 */ /* 0x000fe20003800200 */
[----:B------:R-:W-:Y:S02]  /*2950*/  IMAD.MOV.U32 R16, RZ, RZ, R18 ;  /* 0x000000ffff107224 */ /* 0x000fe400078e0012 */
[----:B------:R-:W-:Y:S02]  /*2960*/  IMAD.MOV.U32 R6, RZ, RZ, R24 ;  /* 0x000000ffff067224 */ /* 0x000fe400078e0018 */
[----:B------:R-:W-:-:S07]  /*2970*/  IMAD.MOV.U32 R7, RZ, RZ, R25 ;  /* 0x000000ffff077224 */ /* 0x000fce00078e0019 */
[----:B------:R-:W-:Y:S05]  /*2980*/  @!P0 BRA `(.L_x_50) ;  /* 0x0000000000208947 */ /* 0x000fea0003800000 */
[----:B------:R-:W-:-:S10]  /*2990*/  DFMA.RM R6, R6, R16, R20 ;  /* 0x000000100606722b */ /* 0x000fd40000004014 */
[----:B------:R-:W-:-:S05]  /*29a0*/  IADD3 R16, P0, PT, R6, 0x1, RZ ;  /* 0x0000000106107810 */ /* 0x000fca0007f1e0ff */
[----:B------:R-:W-:-:S06]  /*29b0*/  IMAD.X R17, RZ, RZ, R7, P0 ;  /* 0x000000ffff117224 */ /* 0x000fcc00000e0607 */
[----:B------:R-:W-:-:S08]  /*29c0*/  DFMA.RP R8, -R6, R16, R8 ;  /* 0x000000100608722b */ /* 0x000fd00000008108 */
[----:B------:R-:W-:-:S06]  /*29d0*/  DSETP.GT.AND P0, PT, R8, RZ, PT ;  /* 0x000000ff0800722a */ /* 0x000fcc0003f04000 */
[----:B------:R-:W-:Y:S02]  /*29e0*/  FSEL R6, R16, R6, P0 ;  /* 0x0000000610067208 */ /* 0x000fe40000000000 */
[----:B------:R-:W-:Y:S01]  /*29f0*/  FSEL R7, R17, R7, P0 ;  /* 0x0000000711077208 */ /* 0x000fe20000000000 */
[----:B------:R-:W-:Y:S06]  /*2a00*/  BRA `(.L_x_51) ;  /* 0x0000000000647947 */ /* 0x000fec0003800000 */
.L_x_50:
[----:B------:R-:W-:-:S14]  /*2a10*/  DSETP.NE.AND P0, PT, R8, RZ, PT ;  /* 0x000000ff0800722a */ /* 0x000fdc0003f05000 */
[----:B------:R-:W-:Y:S05]  /*2a20*/  @!P0 BRA `(.L_x_52) ;  /* 0x0000000000588947 */ /* 0x000fea0003800000 */
[----:B------:R-:W-:-:S13]  /*2a30*/  ISETP.GE.AND P0, PT, R9, RZ, PT ;  /* 0x000000ff0900720c */ /* 0x000fda0003f06270 */
[----:B------:R-:W-:Y:S02]  /*2a40*/  @!P0 IMAD.MOV.U32 R6, RZ, RZ, 0x0 ;  /* 0x00000000ff068424 */ /* 0x000fe400078e00ff */
[----:B------:R-:W-:Y:S01]  /*2a50*/  @!P0 IMAD.MOV.U32 R7, RZ, RZ, -0x80000 ;  /* 0xfff80000ff078424 */ /* 0x000fe200078e00ff */
[----:B------:R-:W-:Y:S06]  /*2a60*/  @!P0 BRA `(.L_x_51) ;  /* 0x00000000004c8947 */ /* 0x000fec0003800000 */
[----:B------:R-:W-:-:S13]  /*2a70*/  ISETP.GT.AND P0, PT, R9, 0x7fefffff, PT ;  /* 0x7fefffff0900780c */ /* 0x000fda0003f04270 */
[----:B------:R-:W-:Y:S05]  /*2a80*/  @P0 BRA `(.L_x_52) ;  /* 0x0000000000400947 */ /* 0x000fea0003800000 */
[----:B------:R-:W-:Y:S01]  /*2a90*/  DMUL R6, R8, 8.11296384146066816958e+31 ;  /* 0x4690000008067828 */ /* 0x000fe20000000000 */
[----:B------:R-:W-:Y:S02]  /*2aa0*/  IMAD.MOV.U32 R18, RZ, RZ, 0x0 ;  /* 0x00000000ff127424 */ /* 0x000fe400078e00ff */
[----:B------:R-:W-:Y:S02]  /*2ab0*/  IMAD.MOV.U32 R8, RZ, RZ, RZ ;  /* 0x000000ffff087224 */ /* 0x000fe400078e00ff */
[----:B------:R-:W-:Y:S01]  /*2ac0*/  IMAD.MOV.U32 R19, RZ, RZ, 0x3fd80000 ;  /* 0x3fd80000ff137424 */ /* 0x000fe200078e00ff */
[----:B------:R-:W0:Y:S03]  /*2ad0*/  MUFU.RSQ64H R9, R7 ;  /* 0x0000000700097308 */ /* 0x000e260000001c00 */
[----:B0-----:R-:W-:-:S08]  /*2ae0*/  DMUL R16, R8, R8 ;  /* 0x0000000808107228 */ /* 0x001fd00000000000 */
[----:B------:R-:W-:-:S08]  /*2af0*/  DFMA R16, R6, -R16, 1 ;  /* 0x3ff000000610742b */ /* 0x000fd00000000810 */
[----:B------:R-:W-:Y:S02]  /*2b00*/  DFMA R18, R16, R18, 0.5 ;  /* 0x3fe000001012742b */ /* 0x000fe40000000012 */
[----:B------:R-:W-:-:S08]  /*2b10*/  DMUL R16, R8, R16 ;  /* 0x0000001008107228 */ /* 0x000fd00000000000 */
[----:B------:R-:W-:-:S08]  /*2b20*/  DFMA R16, R18, R16, R8 ;  /* 0x000000101210722b */ /* 0x000fd00000000008 */
[----:B------:R-:W-:Y:S02]  /*2b30*/  DMUL R8, R6, R16 ;  /* 0x0000001006087228 */ /* 0x000fe40000000000 */
[----:B------:R-:W-:-:S06]  /*2b40*/  VIADD R17, R17, 0xfff00000 ;  /* 0xfff0000011117836 */ /* 0x000fcc0000000000 */
[----:B------:R-:W-:-:S08]  /*2b50*/  DFMA R18, R8, -R8, R6 ;  /* 0x800000080812722b */ /* 0x000fd00000000006 */
[----:B------:R-:W-:-:S10]  /*2b60*/  DFMA R6, R16, R18, R8 ;  /* 0x000000121006722b */ /* 0x000fd40000000008 */
[----:B------:R-:W-:Y:S01]  /*2b70*/  IADD3 R7, PT, PT, R7, -0x3500000, RZ ;  /* 0xfcb0000007077810 */ /* 0x000fe20007ffe0ff */
[----:B------:R-:W-:Y:S06]  /*2b80*/  BRA `(.L_x_51) ;  /* 0x0000000000047947 */ /* 0x000fec0003800000 */
.L_x_52:
[----:B------:R-:W-:-:S11]  /*2b90*/  DADD R6, R8, R8 ;  /* 0x0000000008067229 */ /* 0x000fd60000000008 */
.L_x_51:
[----:B------:R-:W-:Y:S05]  /*2ba0*/  BSYNC.RECONVERGENT B2 ;  /* 0x0000000000027941 */ /* 0x000fea0003800200 */
.L_x_49:
[----:B------:R-:W-:Y:S02]  /*2bb0*/  IMAD.MOV.U32 R8, RZ, RZ, R6 ;  /* 0x000000ffff087224 */ /* 0x000fe400078e0006 */
[----:B------:R-:W-:Y:S02]  /*2bc0*/  IMAD.MOV.U32 R9, RZ, RZ, R7 ;  /* 0x000000ffff097224 */ /* 0x000fe400078e0007 */
[----:B------:R-:W-:Y:S02]  /*2bd0*/  IMAD.MOV.U32 R6, RZ, RZ, R0 ;  /* 0x000000ffff067224 */ /* 0x000fe400078e0000 */
[----:B------:R-:W-:-:S04]  /*2be0*/  IMAD.MOV.U32 R7, RZ, RZ, 0x0 ;  /* 0x00000000ff077424 */ /* 0x000fc800078e00ff */
[----:B------:R-:W-:Y:S05]  /*2bf0*/  RET.REL.NODEC R6 `(double_cross_backtest_f32) ;  /* 0xffffffd406007950 */ /* 0x000fea0003c3ffff */
        .weak           $__internal_2_$__cuda_sm3x_div_rn_noftz_f32_slowpath
        .type           $__internal_2_$__cuda_sm3x_div_rn_noftz_f32_slowpath,@function
        .size           $__internal_2_$__cuda_sm3x_div_rn_noftz_f32_slowpath,(.L_x_67 - $__internal_2_$__cuda_sm3x_div_rn_noftz_f32_slowpath)
$__internal_2_$__cuda_sm3x_div_rn_noftz_f32_slowpath:
[----:B------:R-:W-:Y:S01]  /*2c00*/  SHF.R.U32.HI R30, RZ, 0x17, R28 ;  /* 0x00000017ff1e7819 */ /* 0x000fe2000001161c */
[----:B------:R-:W-:Y:S01]  /*2c10*/  BSSY.RECONVERGENT B2, `(.L_x_53) ;  /* 0x0000062000027945 */ /* 0x000fe20003800200 */
[----:B------:R-:W-:Y:S02]  /*2c20*/  SHF.R.U32.HI R33, RZ, 0x17, R29 ;  /* 0x00000017ff217819 */ /* 0x000fe4000001161d */
[----:B------:R-:W-:Y:S02]  /*2c30*/  LOP3.LUT R30, R30, 0xff, RZ, 0xc0, !PT ;  /* 0x000000ff1e1e7812 */ /* 0x000fe400078ec0ff */
[----:B------:R-:W-:-:S03]  /*2c40*/  LOP3.LUT R33, R33, 0xff, RZ, 0xc0, !PT ;  /* 0x000000ff21217812 */ /* 0x000fc600078ec0ff */
[----:B------:R-:W-:Y:S02]  /*2c50*/  VIADD R35, R30, 0xffffffff ;  /* 0xffffffff1e237836 */ /* 0x000fe40000000000 */
[----:B------:R-:W-:-:S03]  /*2c60*/  VIADD R34, R33, 0xffffffff ;  /* 0xffffffff21227836 */ /* 0x000fc60000000000 */
[----:B------:R-:W-:-:S04]  /*2c70*/  ISETP.GT.U32.AND P1, PT, R35, 0xfd, PT ;  /* 0x000000fd2300780c */ /* 0x000fc80003f24070 */
[----:B------:R-:W-:-:S13]  /*2c80*/  ISETP.GT.U32.OR P1, PT, R34, 0xfd, P1 ;  /* 0x000000fd2200780c */ /* 0x000fda0000f24470 */
[----:B------:R-:W-:Y:S01]  /*2c90*/  @!P1 IMAD.MOV.U32 R32, RZ, RZ, RZ ;  /* 0x000000ffff209224 */ /* 0x000fe200078e00ff */
[----:B------:R-:W-:Y:S06]  /*2ca0*/  @!P1 BRA `(.L_x_54) ;  /* 0x00000000005c9947 */ /* 0x000fec0003800000 */
[----:B------:R-:W-:Y:S02]  /*2cb0*/  FSETP.GTU.FTZ.AND P1, PT, |R29|, +INF , PT ;  /* 0x7f8000001d00780b */ /* 0x000fe40003f3c200 */
[----:B------:R-:W-:-:S04]  /*2cc0*/  FSETP.GTU.FTZ.AND P3, PT, |R28|, +INF , PT ;  /* 0x7f8000001c00780b */ /* 0x000fc80003f7c200 */
[----:B------:R-:W-:-:S13]  /*2cd0*/  PLOP3.LUT P1, PT, P1, P3, PT, 0xf8, 0x8f ;  /* 0x00000000008f781c */ /* 0x000fda0000f27f70 */
[----:B------:R-:W-:Y:S05]  /*2ce0*/  @P1 BRA `(.L_x_55) ;  /* 0x00000004004c1947 */ /* 0x000fea0003800000 */
[----:B------:R-:W-:-:S13]  /*2cf0*/  LOP3.LUT P1, RZ, R28, 0x7fffffff, R29, 0xc8, !PT ;  /* 0x7fffffff1cff7812 */ /* 0x000fda000782c81d */
[----:B------:R-:W-:Y:S05]  /*2d00*/  @!P1 BRA `(.L_x_56) ;  /* 0x00000004003c9947 */ /* 0x000fea0003800000 */
[C---:B------:R-:W-:Y:S02]  /*2d10*/  FSETP.NEU.FTZ.AND P3, PT, |R29|.reuse, +INF , PT ;  /* 0x7f8000001d00780b */ /* 0x040fe40003f7d200 */
[----:B------:R-:W-:Y:S02]  /*2d20*/  FSETP.NEU.FTZ.AND P4, PT, |R28|, +INF , PT ;  /* 0x7f8000001c00780b */ /* 0x000fe40003f9d200 */
[----:B------:R-:W-:-:S11]  /*2d30*/  FSETP.NEU.FTZ.AND P1, PT, |R29|, +INF , PT ;  /* 0x7f8000001d00780b */ /* 0x000fd60003f3d200 */
[----:B------:R-:W-:Y:S05]  /*2d40*/  @!P4 BRA !P3, `(.L_x_56) ;  /* 0x00000004002cc947 */ /* 0x000fea0005800000 */
[----:B------:R-:W-:-:S04]  /*2d50*/  LOP3.LUT P3, RZ, R29, 0x7fffffff, RZ, 0xc0, !PT ;  /* 0x7fffffff1dff7812 */ /* 0x000fc8000786c0ff */
[----:B------:R-:W-:-:S13]  /*2d60*/  PLOP3.LUT P3, PT, P4, P3, PT, 0x2f, 0xf2 ;  /* 0x0000000000f2781c */ /* 0x000fda0002766577 */
[----:B------:R-:W-:Y:S05]  /*2d70*/  @P3 BRA `(.L_x_57) ;  /* 0x0000000400183947 */ /* 0x000fea0003800000 */
[----:B------:R-:W-:-:S04]  /*2d80*/  LOP3.LUT P3, RZ, R28, 0x7fffffff, RZ, 0xc0, !PT ;  /* 0x7fffffff1cff7812 */ /* 0x000fc8000786c0ff */
[----:B------:R-:W-:-:S13]  /*2d90*/  PLOP3.LUT P1, PT, P1, P3, PT, 0x2f, 0xf2 ;  /* 0x0000000000f2781c */ /* 0x000fda0000f26577 */
[----:B------:R-:W-:Y:S05]  /*2da0*/  @P1 BRA `(.L_x_58) ;  /* 0x0000000400001947 */ /* 0x000fea0003800000 */
[----:B------:R-:W-:Y:S02]  /*2db0*/  ISETP.GE.AND P1, PT, R34, RZ, PT ;  /* 0x000000ff2200720c */ /* 0x000fe40003f26270 */
[----:B------:R-:W-:-:S11]  /*2dc0*/  ISETP.GE.AND P3, PT, R35, RZ, PT ;  /* 0x000000ff2300720c */ /* 0x000fd60003f66270 */
[----:B------:R-:W-:Y:S02]  /*2dd0*/  @P1 IMAD.MOV.U32 R32, RZ, RZ, RZ ;  /* 0x000000ffff201224 */ /* 0x000fe400078e00ff */
[----:B------:R-:W-:Y:S01]  /*2de0*/  @!P1 FFMA R29, R29, 1.84467440737095516160e+19, RZ ;  /* 0x5f8000001d1d9823 */ /* 0x000fe200000000ff */
[----:B------:R-:W-:Y:S02]  /*2df0*/  @!P1 IMAD.MOV.U32 R32, RZ, RZ, -0x40 ;  /* 0xffffffc0ff209424 */ /* 0x000fe400078e00ff */
[----:B------:R-:W-:Y:S02]  /*2e00*/  @!P3 FFMA R28, R28, 1.84467440737095516160e+19, RZ ;  /* 0x5f8000001c1cb823 */ /* 0x000fe400000000ff */
[----:B------:R-:W-:-:S07]  /*2e10*/  @!P3 VIADD R32, R32, 0x40 ;  /* 0x000000402020b836 */ /* 0x000fce0000000000 */
.L_x_54:
[----:B------:R-:W-:Y:S01]  /*2e20*/  LEA R35, R30, 0xc0800000, 0x17 ;  /* 0xc08000001e237811 */ /* 0x000fe200078eb8ff */
[----:B------:R-:W-:Y:S01]  /*2e30*/  BSSY.RECONVERGENT B3, `(.L_x_59) ;  /* 0x0000036000037945 */ /* 0x000fe20003800200 */
[----:B------:R-:W-:-:S03]  /*2e40*/  IADD3 R33, PT, PT, R33, -0x7f, RZ ;  /* 0xffffff8121217810 */ /* 0x000fc60007ffe0ff */
[----:B------:R-:W-:Y:S02]  /*2e50*/  IMAD.IADD R36, R28, 0x1, -R35 ;  /* 0x000000011c247824 */ /* 0x000fe400078e0a23 */
[C---:B------:R-:W-:Y:S01]  /*2e60*/  IMAD R28, R33.reuse, -0x800000, R29 ;  /* 0xff800000211c7824 */ /* 0x040fe200078e021d */
[----:B------:R-:W-:Y:S01]  /*2e70*/  IADD3 R33, PT, PT, R33, 0x7f, -R30 ;  /* 0x0000007f21217810 */ /* 0x000fe20007ffe81e */
[----:B------:R-:W0:Y:S01]  /*2e80*/  MUFU.RCP R34, R36 ;  /* 0x0000002400227308 */ /* 0x000e220000001000 */
[----:B------:R-:W-:-:S03]  /*2e90*/  FADD.FTZ R35, -R36, -RZ ;  /* 0x800000ff24237221 */ /* 0x000fc60000010100 */
[----:B------:R-:W-:Y:S02]  /*2ea0*/  IMAD.IADD R33, R33, 0x1, R32 ;  /* 0x0000000121217824 */ /* 0x000fe400078e0220 */
[----:B0-----:R-:W-:-:S04]  /*2eb0*/  FFMA R37, R34, R35, 1 ;  /* 0x3f80000022257423 */ /* 0x001fc80000000023 */
[----:B------:R-:W-:-:S04]  /*2ec0*/  FFMA R29, R34, R37, R34 ;  /* 0x00000025221d7223 */ /* 0x000fc80000000022 */
[----:B------:R-:W-:-:S04]  /*2ed0*/  FFMA R34, R28, R29, RZ ;  /* 0x0000001d1c227223 */ /* 0x000fc800000000ff */
[----:B------:R-:W-:-:S04]  /*2ee0*/  FFMA R37, R35, R34, R28 ;  /* 0x0000002223257223 */ /* 0x000fc8000000001c */
[----:B------:R-:W-:-:S04]  /*2ef0*/  FFMA R34, R29, R37, R34 ;  /* 0x000000251d227223 */ /* 0x000fc80000000022 */
[----:B------:R-:W-:-:S04]  /*2f00*/  FFMA R35, R35, R34, R28 ;  /* 0x0000002223237223 */ /* 0x000fc8000000001c */
[----:B------:R-:W-:-:S05]  /*2f10*/  FFMA R28, R29, R35, R34 ;  /* 0x000000231d1c7223 */ /* 0x000fca0000000022 */
[----:B------:R-:W-:-:S04]  /*2f20*/  SHF.R.U32.HI R30, RZ, 0x17, R28 ;  /* 0x00000017ff1e7819 */ /* 0x000fc8000001161c */
[----:B------:R-:W-:-:S05]  /*2f30*/  LOP3.LUT R30, R30, 0xff, RZ, 0xc0, !PT ;  /* 0x000000ff1e1e7812 */ /* 0x000fca00078ec0ff */
[----:B------:R-:W-:-:S04]  /*2f40*/  IMAD.IADD R30, R30, 0x1, R33 ;  /* 0x000000011e1e7824 */ /* 0x000fc800078e0221 */
[----:B------:R-:W-:-:S05]  /*2f50*/  VIADD R32, R30, 0xffffffff ;  /* 0xffffffff1e207836 */ /* 0x000fca0000000000 */
[----:B------:R-:W-:-:S13]  /*2f60*/  ISETP.GE.U32.AND P1, PT, R32, 0xfe, PT ;  /* 0x000000fe2000780c */ /* 0x000fda0003f26070 */
[----:B------:R-:W-:Y:S05]  /*2f70*/  @!P1 BRA `(.L_x_60) ;  /* 0x0000000000809947 */ /* 0x000fea0003800000 */
[----:B------:R-:W-:-:S13]  /*2f80*/  ISETP.GT.AND P1, PT, R30, 0xfe, PT ;  /* 0x000000fe1e00780c */ /* 0x000fda0003f24270 */
[----:B------:R-:W-:Y:S05]  /*2f90*/  @P1 BRA `(.L_x_61) ;  /* 0x00000000006c1947 */ /* 0x000fea0003800000 */
[----:B------:R-:W-:-:S13]  /*2fa0*/  ISETP.GE.AND P1, PT, R30, 0x1, PT ;  /* 0x000000011e00780c */ /* 0x000fda0003f26270 */
[----:B------:R-:W-:Y:S05]  /*2fb0*/  @P1 BRA `(.L_x_62) ;  /* 0x0000000000741947 */ /* 0x000fea0003800000 */
[----:B------:R-:W-:Y:S02]  /*2fc0*/  ISETP.GE.AND P1, PT, R30, -0x18, PT ;  /* 0xffffffe81e00780c */ /* 0x000fe40003f26270 */
[----:B------:R-:W-:-:S11]  /*2fd0*/  LOP3.LUT R28, R28, 0x80000000, RZ, 0xc0, !PT ;  /* 0x800000001c1c7812 */ /* 0x000fd600078ec0ff */
[----:B------:R-:W-:Y:S05]  /*2fe0*/  @!P1 BRA `(.L_x_62) ;  /* 0x0000000000689947 */ /* 0x000fea0003800000 */
[CCC-:B------:R-:W-:Y:S01]  /*2ff0*/  FFMA.RZ R33, R29.reuse, R35.reuse, R34.reuse ;  /* 0x000000231d217223 */ /* 0x1c0fe2000000c022 */
[CCC-:B------:R-:W-:Y:S01]  /*3000*/  FFMA.RP R32, R29.reuse, R35.reuse, R34.reuse ;  /* 0x000000231d207223 */ /* 0x1c0fe20000008022 */
[----:B------:R-:W-:Y:S01]  /*3010*/  FFMA.RM R29, R29, R35, R34 ;  /* 0x000000231d1d7223 */ /* 0x000fe20000004022 */
[C---:B------:R-:W-:Y:S01]  /*3020*/  VIADD R34, R30.reuse, 0x20 ;  /* 0x000000201e227836 */ /* 0x040fe20000000000 */
[C---:B------:R-:W-:Y:S02]  /*3030*/  ISETP.NE.AND P4, PT, R30.reuse, RZ, PT ;  /* 0x000000ff1e00720c */ /* 0x040fe40003f85270 */
[----:B------:R-:W-:Y:S02]  /*3040*/  LOP3.LUT R33, R33, 0x7fffff, RZ, 0xc0, !PT ;  /* 0x007fffff21217812 */ /* 0x000fe400078ec0ff */
[----:B------:R-:W-:Y:S01]  /*3050*/  ISETP.NE.AND P3, PT, R30, RZ, PT ;  /* 0x000000ff1e00720c */ /* 0x000fe20003f65270 */
[----:B------:R-:W-:Y:S01]  /*3060*/  IMAD.MOV R30, RZ, RZ, -R30 ;  /* 0x000000ffff1e7224 */ /* 0x000fe200078e0a1e */
[----:B------:R-:W-:-:S02]  /*3070*/  LOP3.LUT R33, R33, 0x800000, RZ, 0xfc, !PT ;  /* 0x0080000021217812 */ /* 0x000fc400078efcff */
[----:B------:R-:W-:Y:S02]  /*3080*/  FSETP.NEU.FTZ.AND P1, PT, R32, R29, PT ;  /* 0x0000001d2000720b */ /* 0x000fe40003f3d000 */
[----:B------:R-:W-:Y:S02]  /*3090*/  SHF.L.U32 R34, R33, R34, RZ ;  /* 0x0000002221227219 */ /* 0x000fe400000006ff */
[----:B------:R-:W-:Y:S02]  /*30a0*/  SEL R30, R30, RZ, P4 ;  /* 0x000000ff1e1e7207 */ /* 0x000fe40002000000 */
[----:B------:R-:W-:Y:S02]  /*30b0*/  ISETP.NE.AND P3, PT, R34, RZ, P3 ;  /* 0x000000ff2200720c */ /* 0x000fe40001f65270 */
[----:B------:R-:W-:Y:S02]  /*30c0*/  SHF.R.U32.HI R30, RZ, R30, R33 ;  /* 0x0000001eff1e7219 */ /* 0x000fe40000011621 */
[----:B------:R-:W-:-:S02]  /*30d0*/  PLOP3.LUT P1, PT, P1, P3, PT, 0xf8, 0x8f ;  /* 0x00000000008f781c */ /* 0x000fc40000f27f70 */
[----:B------:R-:W-:Y:S02]  /*30e0*/  SHF.R.U32.HI R32, RZ, 0x1, R30 ;  /* 0x00000001ff207819 */ /* 0x000fe4000001161e */
[----:B------:R-:W-:-:S04]  /*30f0*/  SEL R29, RZ, 0x1, !P1 ;  /* 0x00000001ff1d7807 */ /* 0x000fc80004800000 */
[----:B------:R-:W-:-:S04]  /*3100*/  LOP3.LUT R29, R29, 0x1, R32, 0xf8, !PT ;  /* 0x000000011d1d7812 */ /* 0x000fc800078ef820 */
[----:B------:R-:W-:-:S05]  /*3110*/  LOP3.LUT R29, R29, R30, RZ, 0xc0, !PT ;  /* 0x0000001e1d1d7212 */ /* 0x000fca00078ec0ff */
[----:B------:R-:W-:-:S05]  /*3120*/  IMAD.IADD R29, R32, 0x1, R29 ;  /* 0x00000001201d7824 */ /* 0x000fca00078e021d */
[----:B------:R-:W-:Y:S01]  /*3130*/  LOP3.LUT R28, R29, R28, RZ, 0xfc, !PT ;  /* 0x0000001c1d1c7212 */ /* 0x000fe200078efcff */
[----:B------:R-:W-:Y:S06]  /*3140*/  BRA `(.L_x_62) ;  /* 0x0000000000107947 */ /* 0x000fec0003800000 */
.L_x_61:
[----:B------:R-:W-:-:S04]  /*3150*/  LOP3.LUT R28, R28, 0x80000000, RZ, 0xc0, !PT ;  /* 0x800000001c1c7812 */ /* 0x000fc800078ec0ff */
[----:B------:R-:W-:Y:S01]  /*3160*/  LOP3.LUT R28, R28, 0x7f800000, RZ, 0xfc, !PT ;  /* 0x7f8000001c1c7812 */ /* 0x000fe200078efcff */
[----:B------:R-:W-:Y:S06]  /*3170*/  BRA `(.L_x_62) ;  /* 0x0000000000047947 */ /* 0x000fec0003800000 */
.L_x_60:
[----:B------:R-:W-:-:S07]  /*3180*/  IMAD R28, R33, 0x800000, R28 ;  /* 0x00800000211c7824 */ /* 0x000fce00078e021c */
.L_x_62:
[----:B------:R-:W-:Y:S05]  /*3190*/  BSYNC.RECONVERGENT B3 ;  /* 0x0000000000037941 */ /* 0x000fea0003800200 */
.L_x_59:
[----:B------:R-:W-:Y:S05]  /*31a0*/  BRA `(.L_x_63) ;  /* 0x0000000000207947 */ /* 0x000fea0003800000 */
.L_x_58:
[----:B------:R-:W-:-:S04]  /*31b0*/  LOP3.LUT R28, R28, 0x80000000, R29, 0x48, !PT ;  /* 0x800000001c1c7812 */ /* 0x000fc800078e481d */
[----:B------:R-:W-:Y:S01]  /*31c0*/  LOP3.LUT R28, R28, 0x7f800000, RZ, 0xfc, !PT ;  /* 0x7f8000001c1c7812 */ /* 0x000fe200078efcff */
[----:B------:R-:W-:Y:S06]  /*31d0*/  BRA `(.L_x_63) ;  /* 0x0000000000147947 */ /* 0x000fec0003800000 */
.L_x_57:
[----:B------:R-:W-:Y:S01]  /*31e0*/  LOP3.LUT R28, R28, 0x80000000, R29, 0x48, !PT ;  /* 0x800000001c1c7812 */ /* 0x000fe200078e481d */
[----:B------:R-:W-:Y:S06]  /*31f0*/  BRA `(.L_x_63) ;  /* 0x00000000000c7947 */ /* 0x000fec0003800000 */
.L_x_56:
[----:B------:R-:W0:Y:S01]  /*3200*/  MUFU.RSQ R28, -QNAN ;  /* 0xffc00000001c7908 */ /* 0x000e220000001400 */
[----:B------:R-:W-:Y:S05]  /*3210*/  BRA `(.L_x_63) ;  /* 0x0000000000047947 */ /* 0x000fea0003800000 */
.L_x_55:
[----:B------:R-:W-:-:S07]  /*3220*/  FADD.FTZ R28, R29, R28 ;  /* 0x0000001c1d1c7221 */ /* 0x000fce0000010000 */
.L_x_63:
[----:B------:R-:W-:Y:S05]  /*3230*/  BSYNC.RECONVERGENT B2 ;  /* 0x0000000000027941 */ /* 0x000fea0003800200 */
.L_x_53:
[----:B0-----:R-:W-:Y:S02]  /*3240*/  IMAD.MOV.U32 R37, RZ, RZ, R28 ;  /* 0x000000ffff257224 */ /* 0x001fe400078e001c */
[----:B------:R-:W-:Y:S02]  /*3250*/  IMAD.MOV.U32 R28, RZ, RZ, R31 ;  /* 0x000000ffff1c7224 */ /* 0x000fe400078e001f */
[----:B------:R-:W-:-:S04]  /*3260*/  IMAD.MOV.U32 R29, RZ, RZ, 0x0 ;  /* 0x00000000ff1d7424 */ /* 0x000fc800078e00ff */
[----:B------:R-:W-:Y:S05]  /*3270*/  RET.REL.NODEC R28 `(double_cross_backtest_f32) ;  /* 0xffffffcc1c607950 */ /* 0x000fea0003c3ffff */
.L_x_64:
[----:B------:R-:W-:-:S00]  /*3280*/  BRA `(.L_x_64) ;  /* 0xfffffffc00fc7947 */ /* 0x000fc0000383ffff */
[----:B------:R-:W-:-:S00]  /*3290*/  NOP ;  /* 0x0000000000007918 */ /* 0x000fc00000000000 */
        /* <DEDUP_REMOVED lines=14> */
.L_x_67:


//--------------------- .nv.shared.reserved.0     --------------------------
	.section	.nv.shared.reserved.0,"aw",@nobits
	.weak		__nv_reservedSMEM_offset_0_alias
	.size		__nv_reservedSMEM_offset_0_alias, 0, 64
	.other		__nv_reservedSMEM_offset_0_alias,@"STO_CUDA_RESERVED_SHARED STV_DEFAULT"
__nv_reservedSMEM_offset_0_alias:
	.zero		0
	.zero		64


//--------------------- .nv.constant0.double_cross_backtest_f32 --------------------------
	.section	.nv.constant0.double_cross_backtest_f32,"a",@progbits
	.sectionflags	@""
	.align	4
.nv.constant0.double_cross_backtest_f32:
	.zero		992


//--------------------- SYMBOLS --------------------------

	.type		.nv.reservedSmem.offset0,@object
	.size		.nv.reservedSmem.offset0,0x4
